	.target	sm_90a

	.elftype	@"ET_EXEC"


//--------------------- .note.nv.tkinfo           --------------------------
	.section	.note.nv.tkinfo,"",@"SHT_NOTE"
	.sectionflags	@"SHF_NOTE_NV_TKINFO"
	.tkinfo
        /*0018*/ 	.word	0x00000002
        /*0030*/ 	.string	""
        /*0030*/ 	.string	"ptxas"
        /*0030*/ 	.string	"Cuda compilation tools, release 13.0, V13.0.88"
        /*0030*/ 	.string	"Build cuda_13.0.r13.0/compiler.36424714_0"
        /*0030*/ 	.string	"-arch sm_90a -m 64 "



//--------------------- .note.nv.cuinfo           --------------------------
	.section	.note.nv.cuinfo,"",@"SHT_NOTE"
	.sectionflags	@"SHF_NOTE_NV_CUINFO"
        /*0018*/ 	.short	0x0002
        /*001a*/ 	.short	0x005a
        /*001c*/ 	.short	0x0082
	.zero		2


//--------------------- .nv.info                  --------------------------
	.section	.nv.info,"",@"SHT_CUDA_INFO"
	.align	4


	//----- nvinfo : EIATTR_REGCOUNT
	.align		4
        /*0000*/ 	.byte	0x04, 0x2f
        /*0002*/ 	.short	(.L_15 - .L_14)
	.align		4
.L_14:
        /*0004*/ 	.word	index@(_ZN7cutlass13device_kernelINS_4gemm6kernel13GemmUniversalIN4cute5tupleIJiiiiEEENS1_10collective13CollectiveMmaINS1_34MainloopSm90TmaGmmaWarpSpecializedILi56ENS5_IJNS4_1CILi1EEENSA_ILi2EEESB_EEENS1_32KernelTmaWarpSpecializedPingpongEEENS5_IJNSA_ILi64EEESG_NSA_ILi32EEEEEEaNS5_IJlSB_lEEEaSJ_NS4_8TiledMMAINS4_8MMA_AtomIJNS4_4SM904GMMA26MMA_64x64x32_S32S8S8_SS_TNEEEENS4_6LayoutINS5_IJSB_SB_SB_EEENS5_IJNSA_ILi0EEESS_SS_EEEEENS5_IJNS4_10UnderscoreESV_SV_EEEEENS4_23SM90_TMA_LOAD_MULTICASTENS4_14ComposedLayoutINS4_7SwizzleILi1ELi4ELi3EEENS4_18smem_ptr_flag_bitsILi8EEENSQ_INS5_IJNSA_ILi8EEESH_EEENS5_IJSH_SB_EEEEEEEvNS4_8identityENS4_13SM90_TMA_LOADES18_vS19_EENS_8epilogue10collective6detail29Sm90TmaWarpSpecializedAdapterINS1D_15DefaultEpilogueIaSJ_SJ_NS1C_6thread17LinearCombinationIaLi1EiiLNS1H_9ScaleType4KindE0ELNS_15FloatRoundStyleE2EaEENS1_15EpilogueDefaultEEEEEvvEEEEvNT_6ParamsE)
        /*0008*/ 	.word	0x000000a8


	//----- nvinfo : EIATTR_FRAME_SIZE
	.align		4
.L_15:
        /*000c*/ 	.byte	0x04, 0x11
        /*000e*/ 	.short	(.L_17 - .L_16)
	.align		4
.L_16:
        /*0010*/ 	.word	index@(_ZN7cutlass13device_kernelINS_4gemm6kernel13GemmUniversalIN4cute5tupleIJiiiiEEENS1_10collective13CollectiveMmaINS1_34MainloopSm90TmaGmmaWarpSpecializedILi56ENS5_IJNS4_1CILi1EEENSA_ILi2EEESB_EEENS1_32KernelTmaWarpSpecializedPingpongEEENS5_IJNSA_ILi64EEESG_NSA_ILi32EEEEEEaNS5_IJlSB_lEEEaSJ_NS4_8TiledMMAINS4_8MMA_AtomIJNS4_4SM904GMMA26MMA_64x64x32_S32S8S8_SS_TNEEEENS4_6LayoutINS5_IJSB_SB_SB_EEENS5_IJNSA_ILi0EEESS_SS_EEEEENS5_IJNS4_10UnderscoreESV_SV_EEEEENS4_23SM90_TMA_LOAD_MULTICASTENS4_14ComposedLayoutINS4_7SwizzleILi1ELi4ELi3EEENS4_18smem_ptr_flag_bitsILi8EEENSQ_INS5_IJNSA_ILi8EEESH_EEENS5_IJSH_SB_EEEEEEEvNS4_8identityENS4_13SM90_TMA_LOADES18_vS19_EENS_8epilogue10collective6detail29Sm90TmaWarpSpecializedAdapterINS1D_15DefaultEpilogueIaSJ_SJ_NS1C_6thread17LinearCombinationIaLi1EiiLNS1H_9ScaleType4KindE0ELNS_15FloatRoundStyleE2EaEENS1_15EpilogueDefaultEEEEEvvEEEEvNT_6ParamsE)
        /*0014*/ 	.word	0x00000008


	//----- nvinfo : EIATTR_MIN_STACK_SIZE
	.align		4
.L_17:
        /*0018*/ 	.byte	0x04, 0x12
        /*001a*/ 	.short	(.L_19 - .L_18)
	.align		4
.L_18:
        /*001c*/ 	.word	index@(_ZN7cutlass13device_kernelINS_4gemm6kernel13GemmUniversalIN4cute5tupleIJiiiiEEENS1_10collective13CollectiveMmaINS1_34MainloopSm90TmaGmmaWarpSpecializedILi56ENS5_IJNS4_1CILi1EEENSA_ILi2EEESB_EEENS1_32KernelTmaWarpSpecializedPingpongEEENS5_IJNSA_ILi64EEESG_NSA_ILi32EEEEEEaNS5_IJlSB_lEEEaSJ_NS4_8TiledMMAINS4_8MMA_AtomIJNS4_4SM904GMMA26MMA_64x64x32_S32S8S8_SS_TNEEEENS4_6LayoutINS5_IJSB_SB_SB_EEENS5_IJNSA_ILi0EEESS_SS_EEEEENS5_IJNS4_10UnderscoreESV_SV_EEEEENS4_23SM90_TMA_LOAD_MULTICASTENS4_14ComposedLayoutINS4_7SwizzleILi1ELi4ELi3EEENS4_18smem_ptr_flag_bitsILi8EEENSQ_INS5_IJNSA_ILi8EEESH_EEENS5_IJSH_SB_EEEEEEEvNS4_8identityENS4_13SM90_TMA_LOADES18_vS19_EENS_8epilogue10collective6detail29Sm90TmaWarpSpecializedAdapterINS1D_15DefaultEpilogueIaSJ_SJ_NS1C_6thread17LinearCombinationIaLi1EiiLNS1H_9ScaleType4KindE0ELNS_15FloatRoundStyleE2EaEENS1_15EpilogueDefaultEEEEEvvEEEEvNT_6ParamsE)
        /*0020*/ 	.word	0x00000008
.L_19:


//--------------------- .nv.compat                --------------------------
	.section	.nv.compat,"",@"SHT_CUDA_COMPAT_INFO"
	.align	4
        /*0000*/ 	.byte	0x02, 0x09, 0x01, 0x00, 0x02, 0x02, 0x04, 0x00, 0x02, 0x05, 0x05, 0x00, 0x03, 0x07, 0x01, 0x01
        /*0010*/ 	.byte	0x02, 0x03, 0x01, 0x00, 0x02, 0x06, 0x01, 0x00, 0x04, 0x0b, 0x08, 0x00, 0x00, 0x00, 0x00, 0x00
        /*0020*/ 	.byte	0x00, 0x00, 0x00, 0x00


//--------------------- .nv.info._ZN7cutlass13device_kernelINS_4gemm6kernel13GemmUniversalIN4cute5tupleIJiiiiEEENS1_10collective13CollectiveMmaINS1_34MainloopSm90TmaGmmaWarpSpecializedILi56ENS5_IJNS4_1CILi1EEENSA_ILi2EEESB_EEENS1_32KernelTmaWarpSpecializedPingpongEEENS5_IJNSA_ILi64EEESG_NSA_ILi32EEEEEEaNS5_IJlSB_lEEEaSJ_NS4_8TiledMMAINS4_8MMA_AtomIJNS4_4SM904GMMA26MMA_64x64x32_S32S8S8_SS_TNEEEENS4_6LayoutINS5_IJSB_SB_SB_EEENS5_IJNSA_ILi0EEESS_SS_EEEEENS5_IJNS4_10UnderscoreESV_SV_EEEEENS4_23SM90_TMA_LOAD_MULTICASTENS4_14ComposedLayoutINS4_7SwizzleILi1ELi4ELi3EEENS4_18smem_ptr_flag_bitsILi8EEENSQ_INS5_IJNSA_ILi8EEESH_EEENS5_IJSH_SB_EEEEEEEvNS4_8identityENS4_13SM90_TMA_LOADES18_vS19_EENS_8epilogue10collective6detail29Sm90TmaWarpSpecializedAdapterINS1D_15DefaultEpilogueIaSJ_SJ_NS1C_6thread17LinearCombinationIaLi1EiiLNS1H_9ScaleType4KindE0ELNS_15FloatRoundStyleE2EaEENS1_15EpilogueDefaultEEEEEvvEEEEvNT_6ParamsE --------------------------
	.section	.nv.info._ZN7cutlass13device_kernelINS_4gemm6kernel13GemmUniversalIN4cute5tupleIJiiiiEEENS1_10collective13CollectiveMmaINS1_34MainloopSm90TmaGmmaWarpSpecializedILi56ENS5_IJNS4_1CILi1EEENSA_ILi2EEESB_EEENS1_32KernelTmaWarpSpecializedPingpongEEENS5_IJNSA_ILi64EEESG_NSA_ILi32EEEEEEaNS5_IJlSB_lEEEaSJ_NS4_8TiledMMAINS4_8MMA_AtomIJNS4_4SM904GMMA26MMA_64x64x32_S32S8S8_SS_TNEEEENS4_6LayoutINS5_IJSB_SB_SB_EEENS5_IJNSA_ILi0EEESS_SS_EEEEENS5_IJNS4_10UnderscoreESV_SV_EEEEENS4_23SM90_TMA_LOAD_MULTICASTENS4_14ComposedLayoutINS4_7SwizzleILi1ELi4ELi3EEENS4_18smem_ptr_flag_bitsILi8EEENSQ_INS5_IJNSA_ILi8EEESH_EEENS5_IJSH_SB_EEEEEEEvNS4_8identityENS4_13SM90_TMA_LOADES18_vS19_EENS_8epilogue10collective6detail29Sm90TmaWarpSpecializedAdapterINS1D_15DefaultEpilogueIaSJ_SJ_NS1C_6thread17LinearCombinationIaLi1EiiLNS1H_9ScaleType4KindE0ELNS_15FloatRoundStyleE2EaEENS1_15EpilogueDefaultEEEEEvvEEEEvNT_6ParamsE,"",@"SHT_CUDA_INFO"
	.sectionflags	@""
	.align	4


	//----- nvinfo : EIATTR_CUDA_API_VERSION
	.align		4
        /*0000*/ 	.byte	0x04, 0x37
        /*0002*/ 	.short	(.L_21 - .L_20)
.L_20:
        /*0004*/ 	.word	0x00000082


	//----- nvinfo : EIATTR_KPARAM_INFO
	.align		4
.L_21:
        /*0008*/ 	.byte	0x04, 0x17
        /*000a*/ 	.short	(.L_23 - .L_22)
.L_22:
        /*000c*/ 	.word	0x00000000
        /*0010*/ 	.short	0x0000
        /*0012*/ 	.short	0x0070
        /*0014*/ 	.byte	0x00, 0xf0, 0x01, 0x10


	//----- nvinfo : EIATTR_SPARSE_MMA_MASK
	.align		4
.L_23:
        /*0018*/ 	.byte	0x03, 0x50
        /*001a*/ 	.short	0x0000


	//----- nvinfo : EIATTR_MAXREG_COUNT
	.align		4
        /*001c*/ 	.byte	0x03, 0x1b
        /*001e*/ 	.short	0x00a8


	//----- nvinfo : EIATTR_NUM_BARRIERS
	.align		4
        /*0020*/ 	.byte	0x02, 0x4c
        /*0022*/ 	.byte	0x01
	.zero		1


	//----- nvinfo : EIATTR_EXTERNS
	.align		4
        /*0024*/ 	.byte	0x04, 0x0f
        /*0026*/ 	.short	(.L_25 - .L_24)


	//   ....[0]....
	.align		4
.L_24:
        /*0028*/ 	.word	index@(__assertfail)


	//----- nvinfo : EIATTR_ANNOTATIONS
	.align		4
.L_25:
        /*002c*/ 	.byte	0x04, 0x55
        /*002e*/ 	.short	(.L_27 - .L_26)


	//   ....[0]....
.L_26:
        /*0030*/ 	.word	0x00000001
        /*0034*/ 	.byte	0xf0, 0x13, 0x00, 0x00, 0x01, 0x00, 0x00, 0x00, 0xa0, 0x1a, 0x00, 0x00, 0x01, 0x00, 0x00, 0x00
        /*0044*/ 	.byte	0x70, 0x43, 0x00, 0x00, 0x01, 0x00, 0x00, 0x00, 0xa0, 0x4f, 0x00, 0x00


	//----- nvinfo : EIATTR_MERCURY_ISA_VERSION
	.align		4
.L_27:
        /*0050*/ 	.byte	0x03, 0x5f
        /*0052*/ 	.short	0x0101


	//----- nvinfo : EIATTR_INT_WARP_WIDE_INSTR_OFFSETS
	.align		4
        /*0054*/ 	.byte	0x04, 0x31
        /*0056*/ 	.short	(.L_29 - .L_28)


	//   ....[0]....
.L_28:
        /*0058*/ 	.word	0x00000bb0


	//   ....[1]....
        /*005c*/ 	.word	0x00000bf0


	//   ....[2]....
        /*0060*/ 	.word	0x00000d20


	//   ....[3]....
        /*0064*/ 	.word	0x00000d30


	//   ....[4]....
        /*0068*/ 	.word	0x00000d40


	//   ....[5]....
        /*006c*/ 	.word	0x00000d50


	//   ....[6]....
        /*0070*/ 	.word	0x00000e10


	//   ....[7]....
        /*0074*/ 	.word	0x00000e50


	//   ....[8]....
        /*0078*/ 	.word	0x00002470


	//----- nvinfo : EIATTR_COOP_GROUP_MASK_REGIDS
	.align		4
.L_29:
        /*007c*/ 	.byte	0x04, 0x29
        /*007e*/ 	.short	(.L_31 - .L_30)


	//   ....[0]....
.L_30:
        /*0080*/ 	.word	0xffffffff


	//   ....[1]....
        /*0084*/ 	.word	0xffffffff


	//   ....[2]....
        /*0088*/ 	.word	0xffffffff


	//   ....[3]....
        /*008c*/ 	.word	0xffffffff


	//   ....[4]....
        /*0090*/ 	.word	0xffffffff


	//   ....[5]....
        /*0094*/ 	.word	0xffffffff


	//   ....[6]....
        /*0098*/ 	.word	0xffffffff


	//----- nvinfo : EIATTR_COOP_GROUP_INSTR_OFFSETS
	.align		4
.L_31:
        /*009c*/ 	.byte	0x04, 0x28
        /*009e*/ 	.short	(.L_33 - .L_32)


	//   ....[0]....
.L_32:
        /*00a0*/ 	.word	0x00000070


	//   ....[1]....
        /*00a4*/ 	.word	0x00000080


	//   ....[2]....
        /*00a8*/ 	.word	0x00000140


	//   ....[3]....
        /*00ac*/ 	.word	0x00000990


	//   ....[4]....
        /*00b0*/ 	.word	0x000009d0


	//   ....[5]....
        /*00b4*/ 	.word	0x00000a60


	//   ....[6]....
        /*00b8*/ 	.word	0x00000fa0


	//----- nvinfo : EIATTR_REG_RECONFIG
	.align		4
.L_33:
        /*00bc*/ 	.byte	0x01, 0x54
	.zero		2


	//----- nvinfo : EIATTR_SYSCALL_OFFSETS
	.align		4
        /*00c0*/ 	.byte	0x04, 0x46
        /*00c2*/ 	.short	(.L_35 - .L_34)


	//   ....[0]....
.L_34:
        /*00c4*/ 	.word	0x00001f80


	//----- nvinfo : EIATTR_MBARRIER_INSTR_OFFSETS
	.align		4
.L_35:
        /*00c8*/ 	.byte	0x04, 0x39
        /*00ca*/ 	.short	(.L_37 - .L_36)


	//   ....[0]....
.L_36:
        /*00cc*/ 	.word	0x00000270
        /*00d0*/ 	.word	0x000000ff
        /*00d4*/ 	.word	0x00000000
        /*00d8*/ 	.short	0x0100
        /*00da*/ 	.byte	0x08
	.zero		1


	//   ....[1]....
        /*00dc*/ 	.word	0x00000280
        /*00e0*/ 	.word	0x000000ff
        /*00e4*/ 	.word	0x000001c0
        /*00e8*/ 	.short	0x0100
        /*00ea*/ 	.byte	0x08
	.zero		1


	//   ....[2]....
        /*00ec*/ 	.word	0x00000290
        /*00f0*/ 	.word	0x000000ff
        /*00f4*/ 	.word	0x00000008
        /*00f8*/ 	.short	0x0100
        /*00fa*/ 	.byte	0x08
	.zero		1


	//   ....[3]....
        /*00fc*/ 	.word	0x000002a0
        /*0100*/ 	.word	0x000000ff
        /*0104*/ 	.word	0x000001c8
        /*0108*/ 	.short	0x0100
        /*010a*/ 	.byte	0x08
	.zero		1


	//   ....[4]....
        /*010c*/ 	.word	0x000002b0
        /*0110*/ 	.word	0x000000ff
        /*0114*/ 	.word	0x00000010
        /*0118*/ 	.short	0x0100
        /*011a*/ 	.byte	0x08
	.zero		1


	//   ....[5]....
        /*011c*/ 	.word	0x000002c0
        /*0120*/ 	.word	0x000000ff
        /*0124*/ 	.word	0x000001d0
        /*0128*/ 	.short	0x0100
        /*012a*/ 	.byte	0x08
	.zero		1


	//   ....[6]....
        /*012c*/ 	.word	0x000002d0
        /*0130*/ 	.word	0x000000ff
        /*0134*/ 	.word	0x00000018
        /*0138*/ 	.short	0x0100
        /*013a*/ 	.byte	0x08
	.zero		1


	//   ....[7]....
        /*013c*/ 	.word	0x000002e0
        /*0140*/ 	.word	0x000000ff
        /*0144*/ 	.word	0x000001d8
        /*0148*/ 	.short	0x0100
        /*014a*/ 	.byte	0x08
	.zero		1


	//   ....[8]....
        /*014c*/ 	.word	0x000002f0
        /*0150*/ 	.word	0x000000ff
        /*0154*/ 	.word	0x00000020
        /*0158*/ 	.short	0x0100
        /*015a*/ 	.byte	0x08
	.zero		1


	//   ....[9]....
        /*015c*/ 	.word	0x00000300
        /*0160*/ 	.word	0x000000ff
        /*0164*/ 	.word	0x000001e0
        /*0168*/ 	.short	0x0100
        /*016a*/ 	.byte	0x08
	.zero		1


	//   ....[10]....
        /*016c*/ 	.word	0x00000310
        /*0170*/ 	.word	0x000000ff
        /*0174*/ 	.word	0x00000028
        /*0178*/ 	.short	0x0100
        /*017a*/ 	.byte	0x08
	.zero		1


	//   ....[11]....
        /*017c*/ 	.word	0x00000320
        /*0180*/ 	.word	0x000000ff
        /*0184*/ 	.word	0x000001e8
        /*0188*/ 	.short	0x0100
        /*018a*/ 	.byte	0x08
	.zero		1


	//   ....[12]....
        /*018c*/ 	.word	0x00000330
        /*0190*/ 	.word	0x000000ff
        /*0194*/ 	.word	0x00000030
        /*0198*/ 	.short	0x0100
        /*019a*/ 	.byte	0x08
	.zero		1


	//   ....[13]....
        /*019c*/ 	.word	0x00000340
        /*01a0*/ 	.word	0x000000ff
        /*01a4*/ 	.word	0x000001f0
        /*01a8*/ 	.short	0x0100
        /*01aa*/ 	.byte	0x08
	.zero		1


	//   ....[14]....
        /*01ac*/ 	.word	0x00000350
        /*01b0*/ 	.word	0x000000ff
        /*01b4*/ 	.word	0x00000038
        /*01b8*/ 	.short	0x0100
        /*01ba*/ 	.byte	0x08
	.zero		1


	//   ....[15]....
        /*01bc*/ 	.word	0x00000360
        /*01c0*/ 	.word	0x000000ff
        /*01c4*/ 	.word	0x000001f8
        /*01c8*/ 	.short	0x0100
        /*01ca*/ 	.byte	0x08
	.zero		1


	//   ....[16]....
        /*01cc*/ 	.word	0x00000370
        /*01d0*/ 	.word	0x000000ff
        /*01d4*/ 	.word	0x00000040
        /*01d8*/ 	.short	0x0100
        /*01da*/ 	.byte	0x08
	.zero		1


	//   ....[17]....
        /*01dc*/ 	.word	0x00000380
        /*01e0*/ 	.word	0x000000ff
        /*01e4*/ 	.word	0x00000200
        /*01e8*/ 	.short	0x0100
        /*01ea*/ 	.byte	0x08
	.zero		1


	//   ....[18]....
        /*01ec*/ 	.word	0x00000390
        /*01f0*/ 	.word	0x000000ff
        /*01f4*/ 	.word	0x00000048
        /*01f8*/ 	.short	0x0100
        /*01fa*/ 	.byte	0x08
	.zero		1


	//   ....[19]....
        /*01fc*/ 	.word	0x000003a0
        /*0200*/ 	.word	0x000000ff
        /*0204*/ 	.word	0x00000208
        /*0208*/ 	.short	0x0100
        /*020a*/ 	.byte	0x08
	.zero		1


	//   ....[20]....
        /*020c*/ 	.word	0x000003b0
        /*0210*/ 	.word	0x000000ff
        /*0214*/ 	.word	0x00000050
        /*0218*/ 	.short	0x0100
        /*021a*/ 	.byte	0x08
	.zero		1


	//   ....[21]....
        /*021c*/ 	.word	0x000003c0
        /*0220*/ 	.word	0x000000ff
        /*0224*/ 	.word	0x00000210
        /*0228*/ 	.short	0x0100
        /*022a*/ 	.byte	0x08
	.zero		1


	//   ....[22]....
        /*022c*/ 	.word	0x000003d0
        /*0230*/ 	.word	0x000000ff
        /*0234*/ 	.word	0x00000058
        /*0238*/ 	.short	0x0100
        /*023a*/ 	.byte	0x08
	.zero		1


	//   ....[23]....
        /*023c*/ 	.word	0x000003e0
        /*0240*/ 	.word	0x000000ff
        /*0244*/ 	.word	0x00000218
        /*0248*/ 	.short	0x0100
        /*024a*/ 	.byte	0x08
	.zero		1


	//   ....[24]....
        /*024c*/ 	.word	0x000003f0
        /*0250*/ 	.word	0x000000ff
        /*0254*/ 	.word	0x00000060
        /*0258*/ 	.short	0x0100
        /*025a*/ 	.byte	0x08
	.zero		1


	//   ....[25]....
        /*025c*/ 	.word	0x00000400
        /*0260*/ 	.word	0x000000ff
        /*0264*/ 	.word	0x00000220
        /*0268*/ 	.short	0x0100
        /*026a*/ 	.byte	0x08
	.zero		1


	//   ....[26]....
        /*026c*/ 	.word	0x00000410
        /*0270*/ 	.word	0x000000ff
        /*0274*/ 	.word	0x00000068
        /*0278*/ 	.short	0x0100
        /*027a*/ 	.byte	0x08
	.zero		1


	//   ....[27]....
        /*027c*/ 	.word	0x00000420
        /*0280*/ 	.word	0x000000ff
        /*0284*/ 	.word	0x00000228
        /*0288*/ 	.short	0x0100
        /*028a*/ 	.byte	0x08
	.zero		1


	//   ....[28]....
        /*028c*/ 	.word	0x00000430
        /*0290*/ 	.word	0x000000ff
        /*0294*/ 	.word	0x00000070
        /*0298*/ 	.short	0x0100
        /*029a*/ 	.byte	0x08
	.zero		1


	//   ....[29]....
        /*029c*/ 	.word	0x00000440
        /*02a0*/ 	.word	0x000000ff
        /*02a4*/ 	.word	0x00000230
        /*02a8*/ 	.short	0x0100
        /*02aa*/ 	.byte	0x08
	.zero		1


	//   ....[30]....
        /*02ac*/ 	.word	0x00000450
        /*02b0*/ 	.word	0x000000ff
        /*02b4*/ 	.word	0x00000078
        /*02b8*/ 	.short	0x0100
        /*02ba*/ 	.byte	0x08
	.zero		1


	//   ....[31]....
        /*02bc*/ 	.word	0x00000460
        /*02c0*/ 	.word	0x000000ff
        /*02c4*/ 	.word	0x00000238
        /*02c8*/ 	.short	0x0100
        /*02ca*/ 	.byte	0x08
	.zero		1


	//   ....[32]....
        /*02cc*/ 	.word	0x00000470
        /*02d0*/ 	.word	0x000000ff
        /*02d4*/ 	.word	0x00000080
        /*02d8*/ 	.short	0x0100
        /*02da*/ 	.byte	0x08
	.zero		1


	//   ....[33]....
        /*02dc*/ 	.word	0x00000480
        /*02e0*/ 	.word	0x000000ff
        /*02e4*/ 	.word	0x00000240
        /*02e8*/ 	.short	0x0100
        /*02ea*/ 	.byte	0x08
	.zero		1


	//   ....[34]....
        /*02ec*/ 	.word	0x00000490
        /*02f0*/ 	.word	0x000000ff
        /*02f4*/ 	.word	0x00000088
        /*02f8*/ 	.short	0x0100
        /*02fa*/ 	.byte	0x08
	.zero		1


	//   ....[35]....
        /*02fc*/ 	.word	0x000004a0
        /*0300*/ 	.word	0x000000ff
        /*0304*/ 	.word	0x00000248
        /*0308*/ 	.short	0x0100
        /*030a*/ 	.byte	0x08
	.zero		1


	//   ....[36]....
        /*030c*/ 	.word	0x000004b0
        /*0310*/ 	.word	0x000000ff
        /*0314*/ 	.word	0x00000090
        /*0318*/ 	.short	0x0100
        /*031a*/ 	.byte	0x08
	.zero		1


	//   ....[37]....
        /*031c*/ 	.word	0x000004c0
        /*0320*/ 	.word	0x000000ff
        /*0324*/ 	.word	0x00000250
        /*0328*/ 	.short	0x0100
        /*032a*/ 	.byte	0x08
	.zero		1


	//   ....[38]....
        /*032c*/ 	.word	0x000004d0
        /*0330*/ 	.word	0x000000ff
        /*0334*/ 	.word	0x00000098
        /*0338*/ 	.short	0x0100
        /*033a*/ 	.byte	0x08
	.zero		1


	//   ....[39]....
        /*033c*/ 	.word	0x000004e0
        /*0340*/ 	.word	0x000000ff
        /*0344*/ 	.word	0x00000258
        /*0348*/ 	.short	0x0100
        /*034a*/ 	.byte	0x08
	.zero		1


	//   ....[40]....
        /*034c*/ 	.word	0x000004f0
        /*0350*/ 	.word	0x000000ff
        /*0354*/ 	.word	0x000000a0
        /*0358*/ 	.short	0x0100
        /*035a*/ 	.byte	0x08
	.zero		1


	//   ....[41]....
        /*035c*/ 	.word	0x00000500
        /*0360*/ 	.word	0x000000ff
        /*0364*/ 	.word	0x00000260
        /*0368*/ 	.short	0x0100
        /*036a*/ 	.byte	0x08
	.zero		1


	//   ....[42]....
        /*036c*/ 	.word	0x00000510
        /*0370*/ 	.word	0x000000ff
        /*0374*/ 	.word	0x000000a8
        /*0378*/ 	.short	0x0100
        /*037a*/ 	.byte	0x08
	.zero		1


	//   ....[43]....
        /*037c*/ 	.word	0x00000520
        /*0380*/ 	.word	0x000000ff
        /*0384*/ 	.word	0x00000268
        /*0388*/ 	.short	0x0100
        /*038a*/ 	.byte	0x08
	.zero		1


	//   ....[44]....
        /*038c*/ 	.word	0x00000530
        /*0390*/ 	.word	0x000000ff
        /*0394*/ 	.word	0x000000b0
        /*0398*/ 	.short	0x0100
        /*039a*/ 	.byte	0x08
	.zero		1


	//   ....[45]....
        /*039c*/ 	.word	0x00000540
        /*03a0*/ 	.word	0x000000ff
        /*03a4*/ 	.word	0x00000270
        /*03a8*/ 	.short	0x0100
        /*03aa*/ 	.byte	0x08
	.zero		1


	//   ....[46]....
        /*03ac*/ 	.word	0x00000550
        /*03b0*/ 	.word	0x000000ff
        /*03b4*/ 	.word	0x000000b8
        /*03b8*/ 	.short	0x0100
        /*03ba*/ 	.byte	0x08
	.zero		1


	//   ....[47]....
        /*03bc*/ 	.word	0x00000560
        /*03c0*/ 	.word	0x000000ff
        /*03c4*/ 	.word	0x00000278
        /*03c8*/ 	.short	0x0100
        /*03ca*/ 	.byte	0x08
	.zero		1


	//   ....[48]....
        /*03cc*/ 	.word	0x00000570
        /*03d0*/ 	.word	0x000000ff
        /*03d4*/ 	.word	0x000000c0
        /*03d8*/ 	.short	0x0100
        /*03da*/ 	.byte	0x08
	.zero		1


	//   ....[49]....
        /*03dc*/ 	.word	0x00000580
        /*03e0*/ 	.word	0x000000ff
        /*03e4*/ 	.word	0x00000280
        /*03e8*/ 	.short	0x0100
        /*03ea*/ 	.byte	0x08
	.zero		1


	//   ....[50]....
        /*03ec*/ 	.word	0x00000590
        /*03f0*/ 	.word	0x000000ff
        /*03f4*/ 	.word	0x000000c8
        /*03f8*/ 	.short	0x0100
        /*03fa*/ 	.byte	0x08
	.zero		1


	//   ....[51]....
        /*03fc*/ 	.word	0x000005a0
        /*0400*/ 	.word	0x000000ff
        /*0404*/ 	.word	0x00000288
        /*0408*/ 	.short	0x0100
        /*040a*/ 	.byte	0x08
	.zero		1


	//   ....[52]....
        /*040c*/ 	.word	0x000005b0
        /*0410*/ 	.word	0x000000ff
        /*0414*/ 	.word	0x000000d0
        /*0418*/ 	.short	0x0100
        /*041a*/ 	.byte	0x08
	.zero		1


	//   ....[53]....
        /*041c*/ 	.word	0x000005c0
        /*0420*/ 	.word	0x000000ff
        /*0424*/ 	.word	0x00000290
        /*0428*/ 	.short	0x0100
        /*042a*/ 	.byte	0x08
	.zero		1


	//   ....[54]....
        /*042c*/ 	.word	0x000005d0
        /*0430*/ 	.word	0x000000ff
        /*0434*/ 	.word	0x000000d8
        /*0438*/ 	.short	0x0100
        /*043a*/ 	.byte	0x08
	.zero		1


	//   ....[55]....
        /*043c*/ 	.word	0x000005e0
        /*0440*/ 	.word	0x000000ff
        /*0444*/ 	.word	0x00000298
        /*0448*/ 	.short	0x0100
        /*044a*/ 	.byte	0x08
	.zero		1


	//   ....[56]....
        /*044c*/ 	.word	0x000005f0
        /*0450*/ 	.word	0x000000ff
        /*0454*/ 	.word	0x000000e0
        /*0458*/ 	.short	0x0100
        /*045a*/ 	.byte	0x08
	.zero		1


	//   ....[57]....
        /*045c*/ 	.word	0x00000600
        /*0460*/ 	.word	0x000000ff
        /*0464*/ 	.word	0x000002a0
        /*0468*/ 	.short	0x0100
        /*046a*/ 	.byte	0x08
	.zero		1


	//   ....[58]....
        /*046c*/ 	.word	0x00000610
        /*0470*/ 	.word	0x000000ff
        /*0474*/ 	.word	0x000000e8
        /*0478*/ 	.short	0x0100
        /*047a*/ 	.byte	0x08
	.zero		1


	//   ....[59]....
        /*047c*/ 	.word	0x00000620
        /*0480*/ 	.word	0x000000ff
        /*0484*/ 	.word	0x000002a8
        /*0488*/ 	.short	0x0100
        /*048a*/ 	.byte	0x08
	.zero		1


	//   ....[60]....
        /*048c*/ 	.word	0x00000630
        /*0490*/ 	.word	0x000000ff
        /*0494*/ 	.word	0x000000f0
        /*0498*/ 	.short	0x0100
        /*049a*/ 	.byte	0x08
	.zero		1


	//   ....[61]....
        /*049c*/ 	.word	0x00000640
        /*04a0*/ 	.word	0x000000ff
        /*04a4*/ 	.word	0x000002b0
        /*04a8*/ 	.short	0x0100
        /*04aa*/ 	.byte	0x08
	.zero		1


	//   ....[62]....
        /*04ac*/ 	.word	0x00000650
        /*04b0*/ 	.word	0x000000ff
        /*04b4*/ 	.word	0x000000f8
        /*04b8*/ 	.short	0x0100
        /*04ba*/ 	.byte	0x08
	.zero		1


	//   ....[63]....
        /*04bc*/ 	.word	0x00000660
        /*04c0*/ 	.word	0x000000ff
        /*04c4*/ 	.word	0x000002b8
        /*04c8*/ 	.short	0x0100
        /*04ca*/ 	.byte	0x08
	.zero		1


	//   ....[64]....
        /*04cc*/ 	.word	0x00000670
        /*04d0*/ 	.word	0x000000ff
        /*04d4*/ 	.word	0x00000100
        /*04d8*/ 	.short	0x0100
        /*04da*/ 	.byte	0x08
	.zero		1


	//   ....[65]....
        /*04dc*/ 	.word	0x00000680
        /*04e0*/ 	.word	0x000000ff
        /*04e4*/ 	.word	0x000002c0
        /*04e8*/ 	.short	0x0100
        /*04ea*/ 	.byte	0x08
	.zero		1


	//   ....[66]....
        /*04ec*/ 	.word	0x00000690
        /*04f0*/ 	.word	0x000000ff
        /*04f4*/ 	.word	0x00000108
        /*04f8*/ 	.short	0x0100
        /*04fa*/ 	.byte	0x08
	.zero		1


	//   ....[67]....
        /*04fc*/ 	.word	0x000006a0
        /*0500*/ 	.word	0x000000ff
        /*0504*/ 	.word	0x000002c8
        /*0508*/ 	.short	0x0100
        /*050a*/ 	.byte	0x08
	.zero		1


	//   ....[68]....
        /*050c*/ 	.word	0x000006b0
        /*0510*/ 	.word	0x000000ff
        /*0514*/ 	.word	0x00000110
        /*0518*/ 	.short	0x0100
        /*051a*/ 	.byte	0x08
	.zero		1


	//   ....[69]....
        /*051c*/ 	.word	0x000006c0
        /*0520*/ 	.word	0x000000ff
        /*0524*/ 	.word	0x000002d0
        /*0528*/ 	.short	0x0100
        /*052a*/ 	.byte	0x08
	.zero		1


	//   ....[70]....
        /*052c*/ 	.word	0x000006d0
        /*0530*/ 	.word	0x000000ff
        /*0534*/ 	.word	0x00000118
        /*0538*/ 	.short	0x0100
        /*053a*/ 	.byte	0x08
	.zero		1


	//   ....[71]....
        /*053c*/ 	.word	0x000006e0
        /*0540*/ 	.word	0x000000ff
        /*0544*/ 	.word	0x000002d8
        /*0548*/ 	.short	0x0100
        /*054a*/ 	.byte	0x08
	.zero		1


	//   ....[72]....
        /*054c*/ 	.word	0x000006f0
        /*0550*/ 	.word	0x000000ff
        /*0554*/ 	.word	0x00000120
        /*0558*/ 	.short	0x0100
        /*055a*/ 	.byte	0x08
	.zero		1


	//   ....[73]....
        /*055c*/ 	.word	0x00000700
        /*0560*/ 	.word	0x000000ff
        /*0564*/ 	.word	0x000002e0
        /*0568*/ 	.short	0x0100
        /*056a*/ 	.byte	0x08
	.zero		1


	//   ....[74]....
        /*056c*/ 	.word	0x00000710
        /*0570*/ 	.word	0x000000ff
        /*0574*/ 	.word	0x00000128
        /*0578*/ 	.short	0x0100
        /*057a*/ 	.byte	0x08
	.zero		1


	//   ....[75]....
        /*057c*/ 	.word	0x00000720
        /*0580*/ 	.word	0x000000ff
        /*0584*/ 	.word	0x000002e8
        /*0588*/ 	.short	0x0100
        /*058a*/ 	.byte	0x08
	.zero		1


	//   ....[76]....
        /*058c*/ 	.word	0x00000730
        /*0590*/ 	.word	0x000000ff
        /*0594*/ 	.word	0x00000130
        /*0598*/ 	.short	0x0100
        /*059a*/ 	.byte	0x08
	.zero		1


	//   ....[77]....
        /*059c*/ 	.word	0x00000740
        /*05a0*/ 	.word	0x000000ff
        /*05a4*/ 	.word	0x000002f0
        /*05a8*/ 	.short	0x0100
        /*05aa*/ 	.byte	0x08
	.zero		1


	//   ....[78]....
        /*05ac*/ 	.word	0x00000750
        /*05b0*/ 	.word	0x000000ff
        /*05b4*/ 	.word	0x00000138
        /*05b8*/ 	.short	0x0100
        /*05ba*/ 	.byte	0x08
	.zero		1


	//   ....[79]....
        /*05bc*/ 	.word	0x00000760
        /*05c0*/ 	.word	0x000000ff
        /*05c4*/ 	.word	0x000002f8
        /*05c8*/ 	.short	0x0100
        /*05ca*/ 	.byte	0x08
	.zero		1


	//   ....[80]....
        /*05cc*/ 	.word	0x00000770
        /*05d0*/ 	.word	0x000000ff
        /*05d4*/ 	.word	0x00000140
        /*05d8*/ 	.short	0x0100
        /*05da*/ 	.byte	0x08
	.zero		1


	//   ....[81]....
        /*05dc*/ 	.word	0x00000780
        /*05e0*/ 	.word	0x000000ff
        /*05e4*/ 	.word	0x00000300
        /*05e8*/ 	.short	0x0100
        /*05ea*/ 	.byte	0x08
	.zero		1


	//   ....[82]....
        /*05ec*/ 	.word	0x00000790
        /*05f0*/ 	.word	0x000000ff
        /*05f4*/ 	.word	0x00000148
        /*05f8*/ 	.short	0x0100
        /*05fa*/ 	.byte	0x08
	.zero		1


	//   ....[83]....
        /*05fc*/ 	.word	0x000007a0
        /*0600*/ 	.word	0x000000ff
        /*0604*/ 	.word	0x00000308
        /*0608*/ 	.short	0x0100
        /*060a*/ 	.byte	0x08
	.zero		1


	//   ....[84]....
        /*060c*/ 	.word	0x000007b0
        /*0610*/ 	.word	0x000000ff
        /*0614*/ 	.word	0x00000150
        /*0618*/ 	.short	0x0100
        /*061a*/ 	.byte	0x08
	.zero		1


	//   ....[85]....
        /*061c*/ 	.word	0x000007c0
        /*0620*/ 	.word	0x000000ff
        /*0624*/ 	.word	0x00000310
        /*0628*/ 	.short	0x0100
        /*062a*/ 	.byte	0x08
	.zero		1


	//   ....[86]....
        /*062c*/ 	.word	0x000007d0
        /*0630*/ 	.word	0x000000ff
        /*0634*/ 	.word	0x00000158
        /*0638*/ 	.short	0x0100
        /*063a*/ 	.byte	0x08
	.zero		1


	//   ....[87]....
        /*063c*/ 	.word	0x000007e0
        /*0640*/ 	.word	0x000000ff
        /*0644*/ 	.word	0x00000318
        /*0648*/ 	.short	0x0100
        /*064a*/ 	.byte	0x08
	.zero		1


	//   ....[88]....
        /*064c*/ 	.word	0x000007f0
        /*0650*/ 	.word	0x000000ff
        /*0654*/ 	.word	0x00000160
        /*0658*/ 	.short	0x0100
        /*065a*/ 	.byte	0x08
	.zero		1


	//   ....[89]....
        /*065c*/ 	.word	0x00000800
        /*0660*/ 	.word	0x000000ff
        /*0664*/ 	.word	0x00000320
        /*0668*/ 	.short	0x0100
        /*066a*/ 	.byte	0x08
	.zero		1


	//   ....[90]....
        /*066c*/ 	.word	0x00000810
        /*0670*/ 	.word	0x000000ff
        /*0674*/ 	.word	0x00000168
        /*0678*/ 	.short	0x0100
        /*067a*/ 	.byte	0x08
	.zero		1


	//   ....[91]....
        /*067c*/ 	.word	0x00000820
        /*0680*/ 	.word	0x000000ff
        /*0684*/ 	.word	0x00000328
        /*0688*/ 	.short	0x0100
        /*068a*/ 	.byte	0x08
	.zero		1


	//   ....[92]....
        /*068c*/ 	.word	0x00000830
        /*0690*/ 	.word	0x000000ff
        /*0694*/ 	.word	0x00000170
        /*0698*/ 	.short	0x0100
        /*069a*/ 	.byte	0x08
	.zero		1


	//   ....[93]....
        /*069c*/ 	.word	0x00000840
        /*06a0*/ 	.word	0x000000ff
        /*06a4*/ 	.word	0x00000330
        /*06a8*/ 	.short	0x0100
        /*06aa*/ 	.byte	0x08
	.zero		1


	//   ....[94]....
        /*06ac*/ 	.word	0x00000850
        /*06b0*/ 	.word	0x000000ff
        /*06b4*/ 	.word	0x00000178
        /*06b8*/ 	.short	0x0100
        /*06ba*/ 	.byte	0x08
	.zero		1


	//   ....[95]....
        /*06bc*/ 	.word	0x00000860
        /*06c0*/ 	.word	0x000000ff
        /*06c4*/ 	.word	0x00000338
        /*06c8*/ 	.short	0x0100
        /*06ca*/ 	.byte	0x08
	.zero		1


	//   ....[96]....
        /*06cc*/ 	.word	0x00000870
        /*06d0*/ 	.word	0x000000ff
        /*06d4*/ 	.word	0x00000180
        /*06d8*/ 	.short	0x0100
        /*06da*/ 	.byte	0x08
	.zero		1


	//   ....[97]....
        /*06dc*/ 	.word	0x00000880
        /*06e0*/ 	.word	0x000000ff
        /*06e4*/ 	.word	0x00000340
        /*06e8*/ 	.short	0x0100
        /*06ea*/ 	.byte	0x08
	.zero		1


	//   ....[98]....
        /*06ec*/ 	.word	0x00000890
        /*06f0*/ 	.word	0x000000ff
        /*06f4*/ 	.word	0x00000188
        /*06f8*/ 	.short	0x0100
        /*06fa*/ 	.byte	0x08
	.zero		1


	//   ....[99]....
        /*06fc*/ 	.word	0x000008a0
        /*0700*/ 	.word	0x000000ff
        /*0704*/ 	.word	0x00000348
        /*0708*/ 	.short	0x0100
        /*070a*/ 	.byte	0x08
	.zero		1


	//   ....[100]....
        /*070c*/ 	.word	0x000008b0
        /*0710*/ 	.word	0x000000ff
        /*0714*/ 	.word	0x00000190
        /*0718*/ 	.short	0x0100
        /*071a*/ 	.byte	0x08
	.zero		1


	//   ....[101]....
        /*071c*/ 	.word	0x000008c0
        /*0720*/ 	.word	0x000000ff
        /*0724*/ 	.word	0x00000350
        /*0728*/ 	.short	0x0100
        /*072a*/ 	.byte	0x08
	.zero		1


	//   ....[102]....
        /*072c*/ 	.word	0x000008d0
        /*0730*/ 	.word	0x000000ff
        /*0734*/ 	.word	0x00000198
        /*0738*/ 	.short	0x0100
        /*073a*/ 	.byte	0x08
	.zero		1


	//   ....[103]....
        /*073c*/ 	.word	0x000008e0
        /*0740*/ 	.word	0x000000ff
        /*0744*/ 	.word	0x00000358
        /*0748*/ 	.short	0x0100
        /*074a*/ 	.byte	0x08
	.zero		1


	//   ....[104]....
        /*074c*/ 	.word	0x000008f0
        /*0750*/ 	.word	0x000000ff
        /*0754*/ 	.word	0x000001a0
        /*0758*/ 	.short	0x0100
        /*075a*/ 	.byte	0x08
	.zero		1


	//   ....[105]....
        /*075c*/ 	.word	0x00000900
        /*0760*/ 	.word	0x000000ff
        /*0764*/ 	.word	0x00000360
        /*0768*/ 	.short	0x0100
        /*076a*/ 	.byte	0x08
	.zero		1


	//   ....[106]....
        /*076c*/ 	.word	0x00000910
        /*0770*/ 	.word	0x000000ff
        /*0774*/ 	.word	0x000001a8
        /*0778*/ 	.short	0x0100
        /*077a*/ 	.byte	0x08
	.zero		1


	//   ....[107]....
        /*077c*/ 	.word	0x00000920
        /*0780*/ 	.word	0x000000ff
        /*0784*/ 	.word	0x00000368
        /*0788*/ 	.short	0x0100
        /*078a*/ 	.byte	0x08
	.zero		1


	//   ....[108]....
        /*078c*/ 	.word	0x00000930
        /*0790*/ 	.word	0x000000ff
        /*0794*/ 	.word	0x000001b0
        /*0798*/ 	.short	0x0100
        /*079a*/ 	.byte	0x08
	.zero		1


	//   ....[109]....
        /*079c*/ 	.word	0x00000940
        /*07a0*/ 	.word	0x000000ff
        /*07a4*/ 	.word	0x00000370
        /*07a8*/ 	.short	0x0100
        /*07aa*/ 	.byte	0x08
	.zero		1


	//   ....[110]....
        /*07ac*/ 	.word	0x00000950
        /*07b0*/ 	.word	0x000000ff
        /*07b4*/ 	.word	0x000001b8
        /*07b8*/ 	.short	0x0100
        /*07ba*/ 	.byte	0x08
	.zero		1


	//   ....[111]....
        /*07bc*/ 	.word	0x00000960
        /*07c0*/ 	.word	0x000000ff
        /*07c4*/ 	.word	0x00000378
        /*07c8*/ 	.short	0x0100
        /*07ca*/ 	.byte	0x08
	.zero		1


	//   ....[112]....
        /*07cc*/ 	.word	0x00000e80
        /*07d0*/ 	.word	0x000000ff
        /*07d4*/ 	.word	0x000003b0
        /*07d8*/ 	.short	0x0100
        /*07da*/ 	.byte	0x08
	.zero		1


	//   ....[113]....
        /*07dc*/ 	.word	0x00000f00
        /*07e0*/ 	.word	0x000000ff
        /*07e4*/ 	.word	0x000003b8
        /*07e8*/ 	.short	0x0100
        /*07ea*/ 	.byte	0x08
	.zero		1


	//   ....[114]....
        /*07ec*/ 	.word	0x00000f20
        /*07f0*/ 	.word	0x000000ff
        /*07f4*/ 	.word	0x00000390
        /*07f8*/ 	.short	0x0100
        /*07fa*/ 	.byte	0x09
	.zero		1


	//   ....[115]....
        /*07fc*/ 	.word	0x00000f30
        /*0800*/ 	.word	0x000000ff
        /*0804*/ 	.word	0x00000398
        /*0808*/ 	.short	0x0100
        /*080a*/ 	.byte	0x09
	.zero		1


	//   ....[116]....
        /*080c*/ 	.word	0x00000f40
        /*0810*/ 	.word	0x000000ff
        /*0814*/ 	.word	0x000003a0
        /*0818*/ 	.short	0x0100
        /*081a*/ 	.byte	0x09
	.zero		1


	//   ....[117]....
        /*081c*/ 	.word	0x00000f50
        /*0820*/ 	.word	0x000000ff
        /*0824*/ 	.word	0x000003a8
        /*0828*/ 	.short	0x0100
        /*082a*/ 	.byte	0x09
	.zero		1


	//   ....[118]....
        /*082c*/ 	.word	0x00001e40
        /*0830*/ 	.word	0x000000ff
        /*0834*/ 	.word	0xfffffff8
        /*0838*/ 	.short	0x010a
        /*083a*/ 	.byte	0x2b
	.zero		1


	//   ....[119]....
        /*083c*/ 	.word	0x00002000
        /*0840*/ 	.word	0x00000003
        /*0844*/ 	.word	0x00000000
        /*0848*/ 	.short	0x010a
        /*084a*/ 	.byte	0x3f
	.zero		1


	//   ....[120]....
        /*084c*/ 	.word	0x00002040
        /*0850*/ 	.word	0x00000003
        /*0854*/ 	.word	0x00000000
        /*0858*/ 	.short	0x010a
        /*085a*/ 	.byte	0x3f
	.zero		1


	//   ....[121]....
        /*085c*/ 	.word	0x000021d0
        /*0860*/ 	.word	0x000000ff
        /*0864*/ 	.word	0x00000000
        /*0868*/ 	.short	0x010a
        /*086a*/ 	.byte	0x04
	.zero		1


	//   ....[122]....
        /*086c*/ 	.word	0x00002210
        /*0870*/ 	.word	0x000000ff
        /*0874*/ 	.word	0x00000000
        /*0878*/ 	.short	0x010a
        /*087a*/ 	.byte	0x04
	.zero		1


	//   ....[123]....
        /*087c*/ 	.word	0x00002300
        /*0880*/ 	.word	0x00000005
        /*0884*/ 	.word	0x00000000
        /*0888*/ 	.short	0x0101
        /*088a*/ 	.byte	0x3f
	.zero		1


	//   ....[124]....
        /*088c*/ 	.word	0x00002410
        /*0890*/ 	.word	0x00000003
        /*0894*/ 	.word	0x00000000
        /*0898*/ 	.short	0x0101
        /*089a*/ 	.byte	0x2f
	.zero		1


	//   ....[125]....
        /*089c*/ 	.word	0x00002510
        /*08a0*/ 	.word	0x00000003
        /*08a4*/ 	.word	0x00000000
        /*08a8*/ 	.short	0x0101
        /*08aa*/ 	.byte	0x3f
	.zero		1


	//   ....[126]....
        /*08ac*/ 	.word	0x00002590
        /*08b0*/ 	.word	0x000000ff
        /*08b4*/ 	.word	0x00000008
        /*08b8*/ 	.short	0x010a
        /*08ba*/ 	.byte	0x2b
	.zero		1


	//   ....[127]....
        /*08bc*/ 	.word	0x000043b0
        /*08c0*/ 	.word	0x00000000
        /*08c4*/ 	.word	0x00000000
        /*08c8*/ 	.short	0x0101
        /*08ca*/ 	.byte	0x2f
	.zero		1


	//   ....[128]....
        /*08cc*/ 	.word	0x00004cf0
        /*08d0*/ 	.word	0x0000000f
        /*08d4*/ 	.word	0x000001c0
        /*08d8*/ 	.short	0x010a
        /*08da*/ 	.byte	0x3f
	.zero		1


	//   ....[129]....
        /*08dc*/ 	.word	0x000050d0
        /*08e0*/ 	.word	0x00000004
        /*08e4*/ 	.word	0x000003b8
        /*08e8*/ 	.short	0x0101
        /*08ea*/ 	.byte	0x3f
	.zero		1


	//   ....[130]....
        /*08ec*/ 	.word	0x00005800
        /*08f0*/ 	.word	0x00000007
        /*08f4*/ 	.word	0x00000000
        /*08f8*/ 	.short	0x010a
        /*08fa*/ 	.byte	0x3f
	.zero		1


	//   ....[131]....
        /*08fc*/ 	.word	0x00005880
        /*0900*/ 	.word	0x00000006
        /*0904*/ 	.word	0x00000000
        /*0908*/ 	.short	0x010a
        /*090a*/ 	.byte	0x3f
	.zero		1


	//   ....[132]....
        /*090c*/ 	.word	0x00005910
        /*0910*/ 	.word	0x00000007
        /*0914*/ 	.word	0x00000000
        /*0918*/ 	.short	0x010a
        /*091a*/ 	.byte	0x3f
	.zero		1


	//   ....[133]....
        /*091c*/ 	.word	0x000059a0
        /*0920*/ 	.word	0x00000006
        /*0924*/ 	.word	0x00000000
        /*0928*/ 	.short	0x010a
        /*092a*/ 	.byte	0x3f
	.zero		1


	//   ....[134]....
        /*092c*/ 	.word	0x00005a30
        /*0930*/ 	.word	0x00000007
        /*0934*/ 	.word	0x00000000
        /*0938*/ 	.short	0x010a
        /*093a*/ 	.byte	0x3f
	.zero		1


	//   ....[135]....
        /*093c*/ 	.word	0x00005ac0
        /*0940*/ 	.word	0x00000006
        /*0944*/ 	.word	0x00000000
        /*0948*/ 	.short	0x010a
        /*094a*/ 	.byte	0x3f
	.zero		1


	//   ....[136]....
        /*094c*/ 	.word	0x00005b50
        /*0950*/ 	.word	0x00000007
        /*0954*/ 	.word	0x00000000
        /*0958*/ 	.short	0x010a
        /*095a*/ 	.byte	0x3f
	.zero		1


	//   ....[137]....
        /*095c*/ 	.word	0x00005be0
        /*0960*/ 	.word	0x00000006
        /*0964*/ 	.word	0x00000000
        /*0968*/ 	.short	0x010a
        /*096a*/ 	.byte	0x3f
	.zero		1


	//   ....[138]....
        /*096c*/ 	.word	0x00005c70
        /*0970*/ 	.word	0x00000007
        /*0974*/ 	.word	0x00000000
        /*0978*/ 	.short	0x010a
        /*097a*/ 	.byte	0x3f
	.zero		1


	//   ....[139]....
        /*097c*/ 	.word	0x00005d00
        /*0980*/ 	.word	0x00000006
        /*0984*/ 	.word	0x00000000
        /*0988*/ 	.short	0x010a
        /*098a*/ 	.byte	0x3f
	.zero		1


	//   ....[140]....
        /*098c*/ 	.word	0x00005d90
        /*0990*/ 	.word	0x00000007
        /*0994*/ 	.word	0x00000000
        /*0998*/ 	.short	0x010a
        /*099a*/ 	.byte	0x3f
	.zero		1


	//   ....[141]....
        /*099c*/ 	.word	0x00005e20
        /*09a0*/ 	.word	0x00000006
        /*09a4*/ 	.word	0x00000000
        /*09a8*/ 	.short	0x010a
        /*09aa*/ 	.byte	0x3f
	.zero		1


	//   ....[142]....
        /*09ac*/ 	.word	0x00005eb0
        /*09b0*/ 	.word	0x00000007
        /*09b4*/ 	.word	0x00000000
        /*09b8*/ 	.short	0x010a
        /*09ba*/ 	.byte	0x3f
	.zero		1


	//   ....[143]....
        /*09bc*/ 	.word	0x00005f40
        /*09c0*/ 	.word	0x00000006
        /*09c4*/ 	.word	0x00000000
        /*09c8*/ 	.short	0x010a
        /*09ca*/ 	.byte	0x3f
	.zero		1


	//   ....[144]....
        /*09cc*/ 	.word	0x00005fd0
        /*09d0*/ 	.word	0x00000007
        /*09d4*/ 	.word	0x00000000
        /*09d8*/ 	.short	0x010a
        /*09da*/ 	.byte	0x3f
	.zero		1


	//   ....[145]....
        /*09dc*/ 	.word	0x00006060
        /*09e0*/ 	.word	0x00000006
        /*09e4*/ 	.word	0x00000000
        /*09e8*/ 	.short	0x010a
        /*09ea*/ 	.byte	0x3f
	.zero		1


	//   ....[146]....
        /*09ec*/ 	.word	0x000060f0
        /*09f0*/ 	.word	0x00000007
        /*09f4*/ 	.word	0x00000000
        /*09f8*/ 	.short	0x010a
        /*09fa*/ 	.byte	0x3f
	.zero		1


	//   ....[147]....
        /*09fc*/ 	.word	0x00006180
        /*0a00*/ 	.word	0x00000006
        /*0a04*/ 	.word	0x00000000
        /*0a08*/ 	.short	0x010a
        /*0a0a*/ 	.byte	0x3f
	.zero		1


	//   ....[148]....
        /*0a0c*/ 	.word	0x00006210
        /*0a10*/ 	.word	0x00000007
        /*0a14*/ 	.word	0x00000000
        /*0a18*/ 	.short	0x010a
        /*0a1a*/ 	.byte	0x3f
	.zero		1


	//   ....[149]....
        /*0a1c*/ 	.word	0x000062a0
        /*0a20*/ 	.word	0x00000006
        /*0a24*/ 	.word	0x00000000
        /*0a28*/ 	.short	0x010a
        /*0a2a*/ 	.byte	0x3f
	.zero		1


	//   ....[150]....
        /*0a2c*/ 	.word	0x00006330
        /*0a30*/ 	.word	0x00000007
        /*0a34*/ 	.word	0x00000000
        /*0a38*/ 	.short	0x010a
        /*0a3a*/ 	.byte	0x3f
	.zero		1


	//   ....[151]....
        /*0a3c*/ 	.word	0x000063c0
        /*0a40*/ 	.word	0x00000006
        /*0a44*/ 	.word	0x00000000
        /*0a48*/ 	.short	0x010a
        /*0a4a*/ 	.byte	0x3f
	.zero		1


	//   ....[152]....
        /*0a4c*/ 	.word	0x00006450
        /*0a50*/ 	.word	0x00000007
        /*0a54*/ 	.word	0x00000000
        /*0a58*/ 	.short	0x010a
        /*0a5a*/ 	.byte	0x3f
	.zero		1


	//   ....[153]....
        /*0a5c*/ 	.word	0x000064e0
        /*0a60*/ 	.word	0x00000006
        /*0a64*/ 	.word	0x00000000
        /*0a68*/ 	.short	0x010a
        /*0a6a*/ 	.byte	0x3f
	.zero		1


	//   ....[154]....
        /*0a6c*/ 	.word	0x00006570
        /*0a70*/ 	.word	0x00000007
        /*0a74*/ 	.word	0x00000000
        /*0a78*/ 	.short	0x010a
        /*0a7a*/ 	.byte	0x3f
	.zero		1


	//   ....[155]....
        /*0a7c*/ 	.word	0x00006600
        /*0a80*/ 	.word	0x00000006
        /*0a84*/ 	.word	0x00000000
        /*0a88*/ 	.short	0x010a
        /*0a8a*/ 	.byte	0x3f
	.zero		1


	//   ....[156]....
        /*0a8c*/ 	.word	0x00006690
        /*0a90*/ 	.word	0x00000007
        /*0a94*/ 	.word	0x00000000
        /*0a98*/ 	.short	0x010a
        /*0a9a*/ 	.byte	0x3f
	.zero		1


	//   ....[157]....
        /*0a9c*/ 	.word	0x00006720
        /*0aa0*/ 	.word	0x00000006
        /*0aa4*/ 	.word	0x00000000
        /*0aa8*/ 	.short	0x010a
        /*0aaa*/ 	.byte	0x3f
	.zero		1


	//   ....[158]....
        /*0aac*/ 	.word	0x000067b0
        /*0ab0*/ 	.word	0x00000007
        /*0ab4*/ 	.word	0x00000000
        /*0ab8*/ 	.short	0x010a
        /*0aba*/ 	.byte	0x3f
	.zero		1


	//   ....[159]....
        /*0abc*/ 	.word	0x00006840
        /*0ac0*/ 	.word	0x00000006
        /*0ac4*/ 	.word	0x00000000
        /*0ac8*/ 	.short	0x010a
        /*0aca*/ 	.byte	0x3f
	.zero		1


	//   ....[160]....
        /*0acc*/ 	.word	0x000068d0
        /*0ad0*/ 	.word	0x00000007
        /*0ad4*/ 	.word	0x00000000
        /*0ad8*/ 	.short	0x010a
        /*0ada*/ 	.byte	0x3f
	.zero		1


	//   ....[161]....
        /*0adc*/ 	.word	0x00006960
        /*0ae0*/ 	.word	0x00000006
        /*0ae4*/ 	.word	0x00000000
        /*0ae8*/ 	.short	0x010a
        /*0aea*/ 	.byte	0x3f
	.zero		1


	//   ....[162]....
        /*0aec*/ 	.word	0x000069f0
        /*0af0*/ 	.word	0x00000007
        /*0af4*/ 	.word	0x00000000
        /*0af8*/ 	.short	0x010a
        /*0afa*/ 	.byte	0x3f
	.zero		1


	//   ....[163]....
        /*0afc*/ 	.word	0x00006a80
        /*0b00*/ 	.word	0x00000006
        /*0b04*/ 	.word	0x00000000
        /*0b08*/ 	.short	0x010a
        /*0b0a*/ 	.byte	0x3f
	.zero		1


	//   ....[164]....
        /*0b0c*/ 	.word	0x00006b10
        /*0b10*/ 	.word	0x00000007
        /*0b14*/ 	.word	0x00000000
        /*0b18*/ 	.short	0x010a
        /*0b1a*/ 	.byte	0x3f
	.zero		1


	//   ....[165]....
        /*0b1c*/ 	.word	0x00006ba0
        /*0b20*/ 	.word	0x00000006
        /*0b24*/ 	.word	0x00000000
        /*0b28*/ 	.short	0x010a
        /*0b2a*/ 	.byte	0x3f
	.zero		1


	//   ....[166]....
        /*0b2c*/ 	.word	0x00006c30
        /*0b30*/ 	.word	0x00000007
        /*0b34*/ 	.word	0x00000000
        /*0b38*/ 	.short	0x010a
        /*0b3a*/ 	.byte	0x3f
	.zero		1


	//   ....[167]....
        /*0b3c*/ 	.word	0x00006cc0
        /*0b40*/ 	.word	0x00000006
        /*0b44*/ 	.word	0x00000000
        /*0b48*/ 	.short	0x010a
        /*0b4a*/ 	.byte	0x3f
	.zero		1


	//   ....[168]....
        /*0b4c*/ 	.word	0x00006d50
        /*0b50*/ 	.word	0x00000007
        /*0b54*/ 	.word	0x00000000
        /*0b58*/ 	.short	0x010a
        /*0b5a*/ 	.byte	0x3f
	.zero		1


	//   ....[169]....
        /*0b5c*/ 	.word	0x00006de0
        /*0b60*/ 	.word	0x00000006
        /*0b64*/ 	.word	0x00000000
        /*0b68*/ 	.short	0x010a
        /*0b6a*/ 	.byte	0x3f
	.zero		1


	//   ....[170]....
        /*0b6c*/ 	.word	0x00006e70
        /*0b70*/ 	.word	0x00000007
        /*0b74*/ 	.word	0x00000000
        /*0b78*/ 	.short	0x010a
        /*0b7a*/ 	.byte	0x3f
	.zero		1


	//   ....[171]....
        /*0b7c*/ 	.word	0x00006f00
        /*0b80*/ 	.word	0x00000006
        /*0b84*/ 	.word	0x00000000
        /*0b88*/ 	.short	0x010a
        /*0b8a*/ 	.byte	0x3f
	.zero		1


	//   ....[172]....
        /*0b8c*/ 	.word	0x00006f90
        /*0b90*/ 	.word	0x00000007
        /*0b94*/ 	.word	0x00000000
        /*0b98*/ 	.short	0x010a
        /*0b9a*/ 	.byte	0x3f
	.zero		1


	//   ....[173]....
        /*0b9c*/ 	.word	0x00007020
        /*0ba0*/ 	.word	0x00000006
        /*0ba4*/ 	.word	0x00000000
        /*0ba8*/ 	.short	0x010a
        /*0baa*/ 	.byte	0x3f
	.zero		1


	//   ....[174]....
        /*0bac*/ 	.word	0x000070b0
        /*0bb0*/ 	.word	0x00000007
        /*0bb4*/ 	.word	0x00000000
        /*0bb8*/ 	.short	0x010a
        /*0bba*/ 	.byte	0x3f
	.zero		1


	//   ....[175]....
        /*0bbc*/ 	.word	0x00007140
        /*0bc0*/ 	.word	0x00000006
        /*0bc4*/ 	.word	0x00000000
        /*0bc8*/ 	.short	0x010a
        /*0bca*/ 	.byte	0x3f
	.zero		1


	//   ....[176]....
        /*0bcc*/ 	.word	0x000071d0
        /*0bd0*/ 	.word	0x00000007
        /*0bd4*/ 	.word	0x00000000
        /*0bd8*/ 	.short	0x010a
        /*0bda*/ 	.byte	0x3f
	.zero		1


	//   ....[177]....
        /*0bdc*/ 	.word	0x00007260
        /*0be0*/ 	.word	0x00000006
        /*0be4*/ 	.word	0x00000000
        /*0be8*/ 	.short	0x010a
        /*0bea*/ 	.byte	0x3f
	.zero		1


	//   ....[178]....
        /*0bec*/ 	.word	0x000072f0
        /*0bf0*/ 	.word	0x00000007
        /*0bf4*/ 	.word	0x00000000
        /*0bf8*/ 	.short	0x010a
        /*0bfa*/ 	.byte	0x3f
	.zero		1


	//   ....[179]....
        /*0bfc*/ 	.word	0x00007380
        /*0c00*/ 	.word	0x00000006
        /*0c04*/ 	.word	0x00000000
        /*0c08*/ 	.short	0x010a
        /*0c0a*/ 	.byte	0x3f
	.zero		1


	//   ....[180]....
        /*0c0c*/ 	.word	0x00007410
        /*0c10*/ 	.word	0x00000007
        /*0c14*/ 	.word	0x00000000
        /*0c18*/ 	.short	0x010a
        /*0c1a*/ 	.byte	0x3f
	.zero		1


	//   ....[181]....
        /*0c1c*/ 	.word	0x000074a0
        /*0c20*/ 	.word	0x00000006
        /*0c24*/ 	.word	0x00000000
        /*0c28*/ 	.short	0x010a
        /*0c2a*/ 	.byte	0x3f
	.zero		1


	//   ....[182]....
        /*0c2c*/ 	.word	0x00007530
        /*0c30*/ 	.word	0x00000007
        /*0c34*/ 	.word	0x00000000
        /*0c38*/ 	.short	0x010a
        /*0c3a*/ 	.byte	0x3f
	.zero		1


	//   ....[183]....
        /*0c3c*/ 	.word	0x000075c0
        /*0c40*/ 	.word	0x00000006
        /*0c44*/ 	.word	0x00000000
        /*0c48*/ 	.short	0x010a
        /*0c4a*/ 	.byte	0x3f
	.zero		1


	//   ....[184]....
        /*0c4c*/ 	.word	0x00007650
        /*0c50*/ 	.word	0x00000007
        /*0c54*/ 	.word	0x00000000
        /*0c58*/ 	.short	0x010a
        /*0c5a*/ 	.byte	0x3f
	.zero		1


	//   ....[185]....
        /*0c5c*/ 	.word	0x000076e0
        /*0c60*/ 	.word	0x00000005
        /*0c64*/ 	.word	0x00000000
        /*0c68*/ 	.short	0x010a
        /*0c6a*/ 	.byte	0x3f
	.zero		1


	//   ....[186]....
        /*0c6c*/ 	.word	0x00007750
        /*0c70*/ 	.word	0x00000003
        /*0c74*/ 	.word	0xfffffff8
        /*0c78*/ 	.short	0x010a
        /*0c7a*/ 	.byte	0x3f
	.zero		1


	//   ....[187]....
        /*0c7c*/ 	.word	0x000077a0
        /*0c80*/ 	.word	0x00000003
        /*0c84*/ 	.word	0x00000000
        /*0c88*/ 	.short	0x010a
        /*0c8a*/ 	.byte	0x3f
	.zero		1


	//   ....[188]....
        /*0c8c*/ 	.word	0x00007800
        /*0c90*/ 	.word	0x00000005
        /*0c94*/ 	.word	0x00000000
        /*0c98*/ 	.short	0x010a
        /*0c9a*/ 	.byte	0x3f
	.zero		1


	//   ....[189]....
        /*0c9c*/ 	.word	0x00007860
        /*0ca0*/ 	.word	0x00000005
        /*0ca4*/ 	.word	0x00000008
        /*0ca8*/ 	.short	0x010a
        /*0caa*/ 	.byte	0x3f
	.zero		1


	//   ....[190]....
        /*0cac*/ 	.word	0x00007930
        /*0cb0*/ 	.word	0x0000000f
        /*0cb4*/ 	.word	0x000001c0
        /*0cb8*/ 	.short	0x010a
        /*0cba*/ 	.byte	0x3f
	.zero		1


	//   ....[191]....
        /*0cbc*/ 	.word	0x00007a00
        /*0cc0*/ 	.word	0x00000007
        /*0cc4*/ 	.word	0x00000000
        /*0cc8*/ 	.short	0x010a
        /*0cca*/ 	.byte	0x3f
	.zero		1


	//   ....[192]....
        /*0ccc*/ 	.word	0x00007a50
        /*0cd0*/ 	.word	0x00000006
        /*0cd4*/ 	.word	0x00000000
        /*0cd8*/ 	.short	0x010a
        /*0cda*/ 	.byte	0x3f
	.zero		1


	//   ....[193]....
        /*0cdc*/ 	.word	0x00007aa0
        /*0ce0*/ 	.word	0x00000007
        /*0ce4*/ 	.word	0x00000000
        /*0ce8*/ 	.short	0x010a
        /*0cea*/ 	.byte	0x3f
	.zero		1


	//   ....[194]....
        /*0cec*/ 	.word	0x00007af0
        /*0cf0*/ 	.word	0x00000006
        /*0cf4*/ 	.word	0x00000000
        /*0cf8*/ 	.short	0x010a
        /*0cfa*/ 	.byte	0x3f
	.zero		1


	//   ....[195]....
        /*0cfc*/ 	.word	0x00007b40
        /*0d00*/ 	.word	0x00000007
        /*0d04*/ 	.word	0x00000000
        /*0d08*/ 	.short	0x010a
        /*0d0a*/ 	.byte	0x3f
	.zero		1


	//   ....[196]....
        /*0d0c*/ 	.word	0x00007b90
        /*0d10*/ 	.word	0x00000006
        /*0d14*/ 	.word	0x00000000
        /*0d18*/ 	.short	0x010a
        /*0d1a*/ 	.byte	0x3f
	.zero		1


	//   ....[197]....
        /*0d1c*/ 	.word	0x00007be0
        /*0d20*/ 	.word	0x00000007
        /*0d24*/ 	.word	0x00000000
        /*0d28*/ 	.short	0x010a
        /*0d2a*/ 	.byte	0x3f
	.zero		1


	//   ....[198]....
        /*0d2c*/ 	.word	0x00007c30
        /*0d30*/ 	.word	0x00000006
        /*0d34*/ 	.word	0x00000000
        /*0d38*/ 	.short	0x010a
        /*0d3a*/ 	.byte	0x3f
	.zero		1


	//   ....[199]....
        /*0d3c*/ 	.word	0x00007c80
        /*0d40*/ 	.word	0x00000007
        /*0d44*/ 	.word	0x00000000
        /*0d48*/ 	.short	0x010a
        /*0d4a*/ 	.byte	0x3f
	.zero		1


	//   ....[200]....
        /*0d4c*/ 	.word	0x00007cd0
        /*0d50*/ 	.word	0x00000006
        /*0d54*/ 	.word	0x00000000
        /*0d58*/ 	.short	0x010a
        /*0d5a*/ 	.byte	0x3f
	.zero		1


	//   ....[201]....
        /*0d5c*/ 	.word	0x00007d20
        /*0d60*/ 	.word	0x00000007
        /*0d64*/ 	.word	0x00000000
        /*0d68*/ 	.short	0x010a
        /*0d6a*/ 	.byte	0x3f
	.zero		1


	//   ....[202]....
        /*0d6c*/ 	.word	0x00007d70
        /*0d70*/ 	.word	0x00000006
        /*0d74*/ 	.word	0x00000000
        /*0d78*/ 	.short	0x010a
        /*0d7a*/ 	.byte	0x3f
	.zero		1


	//   ....[203]....
        /*0d7c*/ 	.word	0x00007dc0
        /*0d80*/ 	.word	0x00000007
        /*0d84*/ 	.word	0x00000000
        /*0d88*/ 	.short	0x010a
        /*0d8a*/ 	.byte	0x3f
	.zero		1


	//   ....[204]....
        /*0d8c*/ 	.word	0x00007e10
        /*0d90*/ 	.word	0x00000006
        /*0d94*/ 	.word	0x00000000
        /*0d98*/ 	.short	0x010a
        /*0d9a*/ 	.byte	0x3f
	.zero		1


	//   ....[205]....
        /*0d9c*/ 	.word	0x00007e60
        /*0da0*/ 	.word	0x00000007
        /*0da4*/ 	.word	0x00000000
        /*0da8*/ 	.short	0x010a
        /*0daa*/ 	.byte	0x3f
	.zero		1


	//   ....[206]....
        /*0dac*/ 	.word	0x00007eb0
        /*0db0*/ 	.word	0x00000006
        /*0db4*/ 	.word	0x00000000
        /*0db8*/ 	.short	0x010a
        /*0dba*/ 	.byte	0x3f
	.zero		1


	//   ....[207]....
        /*0dbc*/ 	.word	0x00007f00
        /*0dc0*/ 	.word	0x00000007
        /*0dc4*/ 	.word	0x00000000
        /*0dc8*/ 	.short	0x010a
        /*0dca*/ 	.byte	0x3f
	.zero		1


	//   ....[208]....
        /*0dcc*/ 	.word	0x00007f50
        /*0dd0*/ 	.word	0x00000006
        /*0dd4*/ 	.word	0x00000000
        /*0dd8*/ 	.short	0x010a
        /*0dda*/ 	.byte	0x3f
	.zero		1


	//   ....[209]....
        /*0ddc*/ 	.word	0x00007fa0
        /*0de0*/ 	.word	0x00000007
        /*0de4*/ 	.word	0x00000000
        /*0de8*/ 	.short	0x010a
        /*0dea*/ 	.byte	0x3f
	.zero		1


	//   ....[210]....
        /*0dec*/ 	.word	0x00007ff0
        /*0df0*/ 	.word	0x00000006
        /*0df4*/ 	.word	0x00000000
        /*0df8*/ 	.short	0x010a
        /*0dfa*/ 	.byte	0x3f
	.zero		1


	//   ....[211]....
        /*0dfc*/ 	.word	0x00008040
        /*0e00*/ 	.word	0x00000007
        /*0e04*/ 	.word	0x00000000
        /*0e08*/ 	.short	0x010a
        /*0e0a*/ 	.byte	0x3f
	.zero		1


	//   ....[212]....
        /*0e0c*/ 	.word	0x00008090
        /*0e10*/ 	.word	0x00000006
        /*0e14*/ 	.word	0x00000000
        /*0e18*/ 	.short	0x010a
        /*0e1a*/ 	.byte	0x3f
	.zero		1


	//   ....[213]....
        /*0e1c*/ 	.word	0x000080e0
        /*0e20*/ 	.word	0x00000007
        /*0e24*/ 	.word	0x00000000
        /*0e28*/ 	.short	0x010a
        /*0e2a*/ 	.byte	0x3f
	.zero		1


	//   ....[214]....
        /*0e2c*/ 	.word	0x00008130
        /*0e30*/ 	.word	0x00000006
        /*0e34*/ 	.word	0x00000000
        /*0e38*/ 	.short	0x010a
        /*0e3a*/ 	.byte	0x3f
	.zero		1


	//   ....[215]....
        /*0e3c*/ 	.word	0x00008180
        /*0e40*/ 	.word	0x00000007
        /*0e44*/ 	.word	0x00000000
        /*0e48*/ 	.short	0x010a
        /*0e4a*/ 	.byte	0x3f
	.zero		1


	//   ....[216]....
        /*0e4c*/ 	.word	0x000081d0
        /*0e50*/ 	.word	0x00000006
        /*0e54*/ 	.word	0x00000000
        /*0e58*/ 	.short	0x010a
        /*0e5a*/ 	.byte	0x3f
	.zero		1


	//   ....[217]....
        /*0e5c*/ 	.word	0x00008220
        /*0e60*/ 	.word	0x00000007
        /*0e64*/ 	.word	0x00000000
        /*0e68*/ 	.short	0x010a
        /*0e6a*/ 	.byte	0x3f
	.zero		1


	//   ....[218]....
        /*0e6c*/ 	.word	0x00008270
        /*0e70*/ 	.word	0x00000006
        /*0e74*/ 	.word	0x00000000
        /*0e78*/ 	.short	0x010a
        /*0e7a*/ 	.byte	0x3f
	.zero		1


	//   ....[219]....
        /*0e7c*/ 	.word	0x000082c0
        /*0e80*/ 	.word	0x00000007
        /*0e84*/ 	.word	0x00000000
        /*0e88*/ 	.short	0x010a
        /*0e8a*/ 	.byte	0x3f
	.zero		1


	//   ....[220]....
        /*0e8c*/ 	.word	0x00008310
        /*0e90*/ 	.word	0x00000006
        /*0e94*/ 	.word	0x00000000
        /*0e98*/ 	.short	0x010a
        /*0e9a*/ 	.byte	0x3f
	.zero		1


	//   ....[221]....
        /*0e9c*/ 	.word	0x00008360
        /*0ea0*/ 	.word	0x00000007
        /*0ea4*/ 	.word	0x00000000
        /*0ea8*/ 	.short	0x010a
        /*0eaa*/ 	.byte	0x3f
	.zero		1


	//   ....[222]....
        /*0eac*/ 	.word	0x000083b0
        /*0eb0*/ 	.word	0x00000006
        /*0eb4*/ 	.word	0x00000000
        /*0eb8*/ 	.short	0x010a
        /*0eba*/ 	.byte	0x3f
	.zero		1


	//   ....[223]....
        /*0ebc*/ 	.word	0x00008400
        /*0ec0*/ 	.word	0x00000007
        /*0ec4*/ 	.word	0x00000000
        /*0ec8*/ 	.short	0x010a
        /*0eca*/ 	.byte	0x3f
	.zero		1


	//   ....[224]....
        /*0ecc*/ 	.word	0x00008450
        /*0ed0*/ 	.word	0x00000006
        /*0ed4*/ 	.word	0x00000000
        /*0ed8*/ 	.short	0x010a
        /*0eda*/ 	.byte	0x3f
	.zero		1


	//   ....[225]....
        /*0edc*/ 	.word	0x000084a0
        /*0ee0*/ 	.word	0x00000007
        /*0ee4*/ 	.word	0x00000000
        /*0ee8*/ 	.short	0x010a
        /*0eea*/ 	.byte	0x3f
	.zero		1


	//   ....[226]....
        /*0eec*/ 	.word	0x000084f0
        /*0ef0*/ 	.word	0x00000006
        /*0ef4*/ 	.word	0x00000000
        /*0ef8*/ 	.short	0x010a
        /*0efa*/ 	.byte	0x3f
	.zero		1


	//   ....[227]....
        /*0efc*/ 	.word	0x00008540
        /*0f00*/ 	.word	0x00000007
        /*0f04*/ 	.word	0x00000000
        /*0f08*/ 	.short	0x010a
        /*0f0a*/ 	.byte	0x3f
	.zero		1


	//   ....[228]....
        /*0f0c*/ 	.word	0x00008590
        /*0f10*/ 	.word	0x00000006
        /*0f14*/ 	.word	0x00000000
        /*0f18*/ 	.short	0x010a
        /*0f1a*/ 	.byte	0x3f
	.zero		1


	//   ....[229]....
        /*0f1c*/ 	.word	0x000085e0
        /*0f20*/ 	.word	0x00000007
        /*0f24*/ 	.word	0x00000000
        /*0f28*/ 	.short	0x010a
        /*0f2a*/ 	.byte	0x3f
	.zero		1


	//   ....[230]....
        /*0f2c*/ 	.word	0x00008630
        /*0f30*/ 	.word	0x00000006
        /*0f34*/ 	.word	0x00000000
        /*0f38*/ 	.short	0x010a
        /*0f3a*/ 	.byte	0x3f
	.zero		1


	//   ....[231]....
        /*0f3c*/ 	.word	0x00008680
        /*0f40*/ 	.word	0x00000007
        /*0f44*/ 	.word	0x00000000
        /*0f48*/ 	.short	0x010a
        /*0f4a*/ 	.byte	0x3f
	.zero		1


	//   ....[232]....
        /*0f4c*/ 	.word	0x000086d0
        /*0f50*/ 	.word	0x00000006
        /*0f54*/ 	.word	0x00000000
        /*0f58*/ 	.short	0x010a
        /*0f5a*/ 	.byte	0x3f
	.zero		1


	//   ....[233]....
        /*0f5c*/ 	.word	0x00008720
        /*0f60*/ 	.word	0x00000007
        /*0f64*/ 	.word	0x00000000
        /*0f68*/ 	.short	0x010a
        /*0f6a*/ 	.byte	0x3f
	.zero		1


	//   ....[234]....
        /*0f6c*/ 	.word	0x00008770
        /*0f70*/ 	.word	0x00000006
        /*0f74*/ 	.word	0x00000000
        /*0f78*/ 	.short	0x010a
        /*0f7a*/ 	.byte	0x3f
	.zero		1


	//   ....[235]....
        /*0f7c*/ 	.word	0x000087c0
        /*0f80*/ 	.word	0x00000007
        /*0f84*/ 	.word	0x00000000
        /*0f88*/ 	.short	0x010a
        /*0f8a*/ 	.byte	0x3f
	.zero		1


	//   ....[236]....
        /*0f8c*/ 	.word	0x00008810
        /*0f90*/ 	.word	0x00000006
        /*0f94*/ 	.word	0x00000000
        /*0f98*/ 	.short	0x010a
        /*0f9a*/ 	.byte	0x3f
	.zero		1


	//   ....[237]....
        /*0f9c*/ 	.word	0x00008860
        /*0fa0*/ 	.word	0x00000007
        /*0fa4*/ 	.word	0x00000000
        /*0fa8*/ 	.short	0x010a
        /*0faa*/ 	.byte	0x3f
	.zero		1


	//   ....[238]....
        /*0fac*/ 	.word	0x000088b0
        /*0fb0*/ 	.word	0x00000006
        /*0fb4*/ 	.word	0x00000000
        /*0fb8*/ 	.short	0x010a
        /*0fba*/ 	.byte	0x3f
	.zero		1


	//   ....[239]....
        /*0fbc*/ 	.word	0x00008900
        /*0fc0*/ 	.word	0x00000007
        /*0fc4*/ 	.word	0x00000000
        /*0fc8*/ 	.short	0x010a
        /*0fca*/ 	.byte	0x3f
	.zero		1


	//   ....[240]....
        /*0fcc*/ 	.word	0x00008950
        /*0fd0*/ 	.word	0x00000006
        /*0fd4*/ 	.word	0x00000000
        /*0fd8*/ 	.short	0x010a
        /*0fda*/ 	.byte	0x3f
	.zero		1


	//   ....[241]....
        /*0fdc*/ 	.word	0x000089a0
        /*0fe0*/ 	.word	0x00000007
        /*0fe4*/ 	.word	0x00000000
        /*0fe8*/ 	.short	0x010a
        /*0fea*/ 	.byte	0x3f
	.zero		1


	//   ....[242]....
        /*0fec*/ 	.word	0x000089f0
        /*0ff0*/ 	.word	0x00000006
        /*0ff4*/ 	.word	0x00000000
        /*0ff8*/ 	.short	0x010a
        /*0ffa*/ 	.byte	0x3f
	.zero		1


	//   ....[243]....
        /*0ffc*/ 	.word	0x00008a40
        /*1000*/ 	.word	0x00000007
        /*1004*/ 	.word	0x00000000
        /*1008*/ 	.short	0x010a
        /*100a*/ 	.byte	0x3f
	.zero		1


	//   ....[244]....
        /*100c*/ 	.word	0x00008a90
        /*1010*/ 	.word	0x00000006
        /*1014*/ 	.word	0x00000000
        /*1018*/ 	.short	0x010a
        /*101a*/ 	.byte	0x3f
	.zero		1


	//   ....[245]....
        /*101c*/ 	.word	0x00008ae0
        /*1020*/ 	.word	0x00000007
        /*1024*/ 	.word	0x00000000
        /*1028*/ 	.short	0x010a
        /*102a*/ 	.byte	0x3f
	.zero		1


	//----- nvinfo : EIATTR_NUM_MBARRIERS
	.align		4
.L_37:
        /*102c*/ 	.byte	0x03, 0x38
        /*102e*/ 	.short	0x0076


	//----- nvinfo : EIATTR_EXIT_INSTR_OFFSETS
	.align		4
        /*1030*/ 	.byte	0x04, 0x1c
        /*1032*/ 	.short	(.L_39 - .L_38)


	//   ....[0]....
.L_38:
        /*1034*/ 	.word	0x00001a30


	//   ....[1]....
        /*1038*/ 	.word	0x00001a90


	//   ....[2]....
        /*103c*/ 	.word	0x000049d0


	//   ....[3]....
        /*1040*/ 	.word	0x00004a00


	//   ....[4]....
        /*1044*/ 	.word	0x00007730


	//----- nvinfo : EIATTR_MAX_THREADS
	.align		4
.L_39:
        /*1048*/ 	.byte	0x04, 0x05
        /*104a*/ 	.short	(.L_41 - .L_40)
.L_40:
        /*104c*/ 	.word	0x00000180
        /*1050*/ 	.word	0x00000001
        /*1054*/ 	.word	0x00000001


	//----- nvinfo : EIATTR_CRS_STACK_SIZE
	.align		4
.L_41:
        /*1058*/ 	.byte	0x04, 0x1e
        /*105a*/ 	.short	(.L_43 - .L_42)
.L_42:
        /*105c*/ 	.word	0x00000000


	//----- nvinfo : EIATTR_CBANK_PARAM_SIZE
	.align		4
.L_43:
        /*1060*/ 	.byte	0x03, 0x19
        /*1062*/ 	.short	0x0470


	//----- nvinfo : EIATTR_PARAM_CBANK
	.align		4
        /*1064*/ 	.byte	0x04, 0x0a
        /*1066*/ 	.short	(.L_45 - .L_44)
	.align		4
.L_44:
        /*1068*/ 	.word	index@(.nv.constant0._ZN7cutlass13device_kernelINS_4gemm6kernel13GemmUniversalIN4cute5tupleIJiiiiEEENS1_10collective13CollectiveMmaINS1_34MainloopSm90TmaGmmaWarpSpecializedILi56ENS5_IJNS4_1CILi1EEENSA_ILi2EEESB_EEENS1_32KernelTmaWarpSpecializedPingpongEEENS5_IJNSA_ILi64EEESG_NSA_ILi32EEEEEEaNS5_IJlSB_lEEEaSJ_NS4_8TiledMMAINS4_8MMA_AtomIJNS4_4SM904GMMA26MMA_64x64x32_S32S8S8_SS_TNEEEENS4_6LayoutINS5_IJSB_SB_SB_EEENS5_IJNSA_ILi0EEESS_SS_EEEEENS5_IJNS4_10UnderscoreESV_SV_EEEEENS4_23SM90_TMA_LOAD_MULTICASTENS4_14ComposedLayoutINS4_7SwizzleILi1ELi4ELi3EEENS4_18smem_ptr_flag_bitsILi8EEENSQ_INS5_IJNSA_ILi8EEESH_EEENS5_IJSH_SB_EEEEEEEvNS4_8identityENS4_13SM90_TMA_LOADES18_vS19_EENS_8epilogue10collective6detail29Sm90TmaWarpSpecializedAdapterINS1D_15DefaultEpilogueIaSJ_SJ_NS1C_6thread17LinearCombinationIaLi1EiiLNS1H_9ScaleType4KindE0ELNS_15FloatRoundStyleE2EaEENS1_15EpilogueDefaultEEEEEvvEEEEvNT_6ParamsE)
        /*106c*/ 	.short	0x0210
        /*106e*/ 	.short	0x0470


	//----- nvinfo : EIATTR_SW_WAR
	.align		4
.L_45:
        /*1070*/ 	.byte	0x04, 0x36
        /*1072*/ 	.short	(.L_47 - .L_46)
.L_46:
        /*1074*/ 	.word	0x00000008
.L_47:


//--------------------- .nv.callgraph             --------------------------
	.section	.nv.callgraph,"",@"SHT_CUDA_CALLGRAPH"
	.align	4
	.sectionentsize	8
	.align		4
        /*0000*/ 	.word	0x00000000
	.align		4
        /*0004*/ 	.word	0xffffffff
	.align		4
        /*0008*/ 	.word	index@(_ZN7cutlass13device_kernelINS_4gemm6kernel13GemmUniversalIN4cute5tupleIJiiiiEEENS1_10collective13CollectiveMmaINS1_34MainloopSm90TmaGmmaWarpSpecializedILi56ENS5_IJNS4_1CILi1EEENSA_ILi2EEESB_EEENS1_32KernelTmaWarpSpecializedPingpongEEENS5_IJNSA_ILi64EEESG_NSA_ILi32EEEEEEaNS5_IJlSB_lEEEaSJ_NS4_8TiledMMAINS4_8MMA_AtomIJNS4_4SM904GMMA26MMA_64x64x32_S32S8S8_SS_TNEEEENS4_6LayoutINS5_IJSB_SB_SB_EEENS5_IJNSA_ILi0EEESS_SS_EEEEENS5_IJNS4_10UnderscoreESV_SV_EEEEENS4_23SM90_TMA_LOAD_MULTICASTENS4_14ComposedLayoutINS4_7SwizzleILi1ELi4ELi3EEENS4_18smem_ptr_flag_bitsILi8EEENSQ_INS5_IJNSA_ILi8EEESH_EEENS5_IJSH_SB_EEEEEEEvNS4_8identityENS4_13SM90_TMA_LOADES18_vS19_EENS_8epilogue10collective6detail29Sm90TmaWarpSpecializedAdapterINS1D_15DefaultEpilogueIaSJ_SJ_NS1C_6thread17LinearCombinationIaLi1EiiLNS1H_9ScaleType4KindE0ELNS_15FloatRoundStyleE2EaEENS1_15EpilogueDefaultEEEEEvvEEEEvNT_6ParamsE)
	.align		4
        /*000c*/ 	.word	index@(__assertfail)
	.align		4
        /*0010*/ 	.word	0x00000000
	.align		4
        /*0014*/ 	.word	0xfffffffe
	.align		4
        /*0018*/ 	.word	0x00000000
	.align		4
        /*001c*/ 	.word	0xfffffffd
	.align		4
        /*0020*/ 	.word	0x00000000
	.align		4
        /*0024*/ 	.word	0xfffffffc


//--------------------- .nv.constant4             --------------------------
	.section	.nv.constant4,"a",@progbits
	.align	8
	.align		8
.nv.constant4:
        /*0000*/ 	.dword	__assertfail
	.align		8
        /*0008*/ 	.dword	__unnamed_1
	.align		8
        /*0010*/ 	.dword	_ZN39_INTERNAL_6e03fd14_4_k_cu_7b68b872_41204cuda3std3__45__cpo5beginE
	.align		8
        /*0018*/ 	.dword	_ZN39_INTERNAL_6e03fd14_4_k_cu_7b68b872_41204cuda3std3__45__cpo3endE
	.align		8
        /*0020*/ 	.dword	_ZN39_INTERNAL_6e03fd14_4_k_cu_7b68b872_41204cuda3std3__45__cpo6cbeginE
	.align		8
        /*0028*/ 	.dword	_ZN39_INTERNAL_6e03fd14_4_k_cu_7b68b872_41204cuda3std3__45__cpo4cendE
	.align		8
        /*0030*/ 	.dword	_ZN39_INTERNAL_6e03fd14_4_k_cu_7b68b872_41204cuda3std3__441_GLOBAL__N__6e03fd14_4_k_cu_7b68b872_41206ignoreE
	.align		8
        /*0038*/ 	.dword	_ZN39_INTERNAL_6e03fd14_4_k_cu_7b68b872_41204cuda3std3__419piecewise_constructE
	.align		8
        /*0040*/ 	.dword	_ZN39_INTERNAL_6e03fd14_4_k_cu_7b68b872_41204cuda3std3__48in_placeE
	.align		8
        /*0048*/ 	.dword	_ZN39_INTERNAL_6e03fd14_4_k_cu_7b68b872_41204cuda3std6ranges3__45__cpo4swapE
	.align		8
        /*0050*/ 	.dword	_ZN39_INTERNAL_6e03fd14_4_k_cu_7b68b872_41204cuda3std6ranges3__45__cpo9iter_moveE
	.align		8
        /*0058*/ 	.dword	_ZN39_INTERNAL_6e03fd14_4_k_cu_7b68b872_41204cute7productE
	.align		8
        /*0060*/ 	.dword	_ZN39_INTERNAL_6e03fd14_4_k_cu_7b68b872_41204cute1_E
	.align		8
        /*0068*/ 	.dword	$str$22
	.align		8
        /*0070*/ 	.dword	$str$23


//--------------------- .text._ZN7cutlass13device_kernelINS_4gemm6kernel13GemmUniversalIN4cute5tupleIJiiiiEEENS1_10collective13CollectiveMmaINS1_34MainloopSm90TmaGmmaWarpSpecializedILi56ENS5_IJNS4_1CILi1EEENSA_ILi2EEESB_EEENS1_32KernelTmaWarpSpecializedPingpongEEENS5_IJNSA_ILi64EEESG_NSA_ILi32EEEEEEaNS5_IJlSB_lEEEaSJ_NS4_8TiledMMAINS4_8MMA_AtomIJNS4_4SM904GMMA26MMA_64x64x32_S32S8S8_SS_TNEEEENS4_6LayoutINS5_IJSB_SB_SB_EEENS5_IJNSA_ILi0EEESS_SS_EEEEENS5_IJNS4_10UnderscoreESV_SV_EEEEENS4_23SM90_TMA_LOAD_MULTICASTENS4_14ComposedLayoutINS4_7SwizzleILi1ELi4ELi3EEENS4_18smem_ptr_flag_bitsILi8EEENSQ_INS5_IJNSA_ILi8EEESH_EEENS5_IJSH_SB_EEEEEEEvNS4_8identityENS4_13SM90_TMA_LOADES18_vS19_EENS_8epilogue10collective6detail29Sm90TmaWarpSpecializedAdapterINS1D_15DefaultEpilogueIaSJ_SJ_NS1C_6thread17LinearCombinationIaLi1EiiLNS1H_9ScaleType4KindE0ELNS_15FloatRoundStyleE2EaEENS1_15EpilogueDefaultEEEEEvvEEEEvNT_6ParamsE --------------------------
	.section	.text._ZN7cutlass13device_kernelINS_4gemm6kernel13GemmUniversalIN4cute5tupleIJiiiiEEENS1_10collective13CollectiveMmaINS1_34MainloopSm90TmaGmmaWarpSpecializedILi56ENS5_IJNS4_1CILi1EEENSA_ILi2EEESB_EEENS1_32KernelTmaWarpSpecializedPingpongEEENS5_IJNSA_ILi64EEESG_NSA_ILi32EEEEEEaNS5_IJlSB_lEEEaSJ_NS4_8TiledMMAINS4_8MMA_AtomIJNS4_4SM904GMMA26MMA_64x64x32_S32S8S8_SS_TNEEEENS4_6LayoutINS5_IJSB_SB_SB_EEENS5_IJNSA_ILi0EEESS_SS_EEEEENS5_IJNS4_10UnderscoreESV_SV_EEEEENS4_23SM90_TMA_LOAD_MULTICASTENS4_14ComposedLayoutINS4_7SwizzleILi1ELi4ELi3EEENS4_18smem_ptr_flag_bitsILi8EEENSQ_INS5_IJNSA_ILi8EEESH_EEENS5_IJSH_SB_EEEEEEEvNS4_8identityENS4_13SM90_TMA_LOADES18_vS19_EENS_8epilogue10collective6detail29Sm90TmaWarpSpecializedAdapterINS1D_15DefaultEpilogueIaSJ_SJ_NS1C_6thread17LinearCombinationIaLi1EiiLNS1H_9ScaleType4KindE0ELNS_15FloatRoundStyleE2EaEENS1_15EpilogueDefaultEEEEEvvEEEEvNT_6ParamsE,"ax",@progbits
	.align	128
.text._ZN7cutlass13device_kernelINS_4gemm6kernel13GemmUniversalIN4cute5tupleIJiiiiEEENS1_10collective13CollectiveMmaINS1_34MainloopSm90TmaGmmaWarpSpecializedILi56ENS5_IJNS4_1CILi1EEENSA_ILi2EEESB_EEENS1_32KernelTmaWarpSpecializedPingpongEEENS5_IJNSA_ILi64EEESG_NSA_ILi32EEEEEEaNS5_IJlSB_lEEEaSJ_NS4_8TiledMMAINS4_8MMA_AtomIJNS4_4SM904GMMA26MMA_64x64x32_S32S8S8_SS_TNEEEENS4_6LayoutINS5_IJSB_SB_SB_EEENS5_IJNSA_ILi0EEESS_SS_EEEEENS5_IJNS4_10UnderscoreESV_SV_EEEEENS4_23SM90_TMA_LOAD_MULTICASTENS4_14ComposedLayoutINS4_7SwizzleILi1ELi4ELi3EEENS4_18smem_ptr_flag_bitsILi8EEENSQ_INS5_IJNSA_ILi8EEESH_EEENS5_IJSH_SB_EEEEEEEvNS4_8identityENS4_13SM90_TMA_LOADES18_vS19_EENS_8epilogue10collective6detail29Sm90TmaWarpSpecializedAdapterINS1D_15DefaultEpilogueIaSJ_SJ_NS1C_6thread17LinearCombinationIaLi1EiiLNS1H_9ScaleType4KindE0ELNS_15FloatRoundStyleE2EaEENS1_15EpilogueDefaultEEEEEvvEEEEvNT_6ParamsE:
        .type           _ZN7cutlass13device_kernelINS_4gemm6kernel13GemmUniversalIN4cute5tupleIJiiiiEEENS1_10collective13CollectiveMmaINS1_34MainloopSm90TmaGmmaWarpSpecializedILi56ENS5_IJNS4_1CILi1EEENSA_ILi2EEESB_EEENS1_32KernelTmaWarpSpecializedPingpongEEENS5_IJNSA_ILi64EEESG_NSA_ILi32EEEEEEaNS5_IJlSB_lEEEaSJ_NS4_8TiledMMAINS4_8MMA_AtomIJNS4_4SM904GMMA26MMA_64x64x32_S32S8S8_SS_TNEEEENS4_6LayoutINS5_IJSB_SB_SB_EEENS5_IJNSA_ILi0EEESS_SS_EEEEENS5_IJNS4_10UnderscoreESV_SV_EEEEENS4_23SM90_TMA_LOAD_MULTICASTENS4_14ComposedLayoutINS4_7SwizzleILi1ELi4ELi3EEENS4_18smem_ptr_flag_bitsILi8EEENSQ_INS5_IJNSA_ILi8EEESH_EEENS5_IJSH_SB_EEEEEEEvNS4_8identityENS4_13SM90_TMA_LOADES18_vS19_EENS_8epilogue10collective6detail29Sm90TmaWarpSpecializedAdapterINS1D_15DefaultEpilogueIaSJ_SJ_NS1C_6thread17LinearCombinationIaLi1EiiLNS1H_9ScaleType4KindE0ELNS_15FloatRoundStyleE2EaEENS1_15EpilogueDefaultEEEEEvvEEEEvNT_6ParamsE,@function
        .size           _ZN7cutlass13device_kernelINS_4gemm6kernel13GemmUniversalIN4cute5tupleIJiiiiEEENS1_10collective13CollectiveMmaINS1_34MainloopSm90TmaGmmaWarpSpecializedILi56ENS5_IJNS4_1CILi1EEENSA_ILi2EEESB_EEENS1_32KernelTmaWarpSpecializedPingpongEEENS5_IJNSA_ILi64EEESG_NSA_ILi32EEEEEEaNS5_IJlSB_lEEEaSJ_NS4_8TiledMMAINS4_8MMA_AtomIJNS4_4SM904GMMA26MMA_64x64x32_S32S8S8_SS_TNEEEENS4_6LayoutINS5_IJSB_SB_SB_EEENS5_IJNSA_ILi0EEESS_SS_EEEEENS5_IJNS4_10UnderscoreESV_SV_EEEEENS4_23SM90_TMA_LOAD_MULTICASTENS4_14ComposedLayoutINS4_7SwizzleILi1ELi4ELi3EEENS4_18smem_ptr_flag_bitsILi8EEENSQ_INS5_IJNSA_ILi8EEESH_EEENS5_IJSH_SB_EEEEEEEvNS4_8identityENS4_13SM90_TMA_LOADES18_vS19_EENS_8epilogue10collective6detail29Sm90TmaWarpSpecializedAdapterINS1D_15DefaultEpilogueIaSJ_SJ_NS1C_6thread17LinearCombinationIaLi1EiiLNS1H_9ScaleType4KindE0ELNS_15FloatRoundStyleE2EaEENS1_15EpilogueDefaultEEEEEvvEEEEvNT_6ParamsE,(.L_x_246 - _ZN7cutlass13device_kernelINS_4gemm6kernel13GemmUniversalIN4cute5tupleIJiiiiEEENS1_10collective13CollectiveMmaINS1_34MainloopSm90TmaGmmaWarpSpecializedILi56ENS5_IJNS4_1CILi1EEENSA_ILi2EEESB_EEENS1_32KernelTmaWarpSpecializedPingpongEEENS5_IJNSA_ILi64EEESG_NSA_ILi32EEEEEEaNS5_IJlSB_lEEEaSJ_NS4_8TiledMMAINS4_8MMA_AtomIJNS4_4SM904GMMA26MMA_64x64x32_S32S8S8_SS_TNEEEENS4_6LayoutINS5_IJSB_SB_SB_EEENS5_IJNSA_ILi0EEESS_SS_EEEEENS5_IJNS4_10UnderscoreESV_SV_EEEEENS4_23SM90_TMA_LOAD_MULTICASTENS4_14ComposedLayoutINS4_7SwizzleILi1ELi4ELi3EEENS4_18smem_ptr_flag_bitsILi8EEENSQ_INS5_IJNSA_ILi8EEESH_EEENS5_IJSH_SB_EEEEEEEvNS4_8identityENS4_13SM90_TMA_LOADES18_vS19_EENS_8epilogue10collective6detail29Sm90TmaWarpSpecializedAdapterINS1D_15DefaultEpilogueIaSJ_SJ_NS1C_6thread17LinearCombinationIaLi1EiiLNS1H_9ScaleType4KindE0ELNS_15FloatRoundStyleE2EaEENS1_15EpilogueDefaultEEEEEvvEEEEvNT_6ParamsE)
        .other          _ZN7cutlass13device_kernelINS_4gemm6kernel13GemmUniversalIN4cute5tupleIJiiiiEEENS1_10collective13CollectiveMmaINS1_34MainloopSm90TmaGmmaWarpSpecializedILi56ENS5_IJNS4_1CILi1EEENSA_ILi2EEESB_EEENS1_32KernelTmaWarpSpecializedPingpongEEENS5_IJNSA_ILi64EEESG_NSA_ILi32EEEEEEaNS5_IJlSB_lEEEaSJ_NS4_8TiledMMAINS4_8MMA_AtomIJNS4_4SM904GMMA26MMA_64x64x32_S32S8S8_SS_TNEEEENS4_6LayoutINS5_IJSB_SB_SB_EEENS5_IJNSA_ILi0EEESS_SS_EEEEENS5_IJNS4_10UnderscoreESV_SV_EEEEENS4_23SM90_TMA_LOAD_MULTICASTENS4_14ComposedLayoutINS4_7SwizzleILi1ELi4ELi3EEENS4_18smem_ptr_flag_bitsILi8EEENSQ_INS5_IJNSA_ILi8EEESH_EEENS5_IJSH_SB_EEEEEEEvNS4_8identityENS4_13SM90_TMA_LOADES18_vS19_EENS_8epilogue10collective6detail29Sm90TmaWarpSpecializedAdapterINS1D_15DefaultEpilogueIaSJ_SJ_NS1C_6thread17LinearCombinationIaLi1EiiLNS1H_9ScaleType4KindE0ELNS_15FloatRoundStyleE2EaEENS1_15EpilogueDefaultEEEEEvvEEEEvNT_6ParamsE,@"STO_CUDA_ENTRY STV_DEFAULT"
_ZN7cutlass13device_kernelINS_4gemm6kernel13GemmUniversalIN4cute5tupleIJiiiiEEENS1_10collective13CollectiveMmaINS1_34MainloopSm90TmaGmmaWarpSpecializedILi56ENS5_IJNS4_1CILi1EEENSA_ILi2EEESB_EEENS1_32KernelTmaWarpSpecializedPingpongEEENS5_IJNSA_ILi64EEESG_NSA_ILi32EEEEEEaNS5_IJlSB_lEEEaSJ_NS4_8TiledMMAINS4_8MMA_AtomIJNS4_4SM904GMMA26MMA_64x64x32_S32S8S8_SS_TNEEEENS4_6LayoutINS5_IJSB_SB_SB_EEENS5_IJNSA_ILi0EEESS_SS_EEEEENS5_IJNS4_10UnderscoreESV_SV_EEEEENS4_23SM90_TMA_LOAD_MULTICASTENS4_14ComposedLayoutINS4_7SwizzleILi1ELi4ELi3EEENS4_18smem_ptr_flag_bitsILi8EEENSQ_INS5_IJNSA_ILi8EEESH_EEENS5_IJSH_SB_EEEEEEEvNS4_8identityENS4_13SM90_TMA_LOADES18_vS19_EENS_8epilogue10collective6detail29Sm90TmaWarpSpecializedAdapterINS1D_15DefaultEpilogueIaSJ_SJ_NS1C_6thread17LinearCombinationIaLi1EiiLNS1H_9ScaleType4KindE0ELNS_15FloatRoundStyleE2EaEENS1_15EpilogueDefaultEEEEEvvEEEEvNT_6ParamsE:
[----:B------:R-:W0:Y:S02]  /*0000*/  LDC R1, c[0x0][0x28] ;  /* 0x00000a00ff017b82 */ /* 0x000e240000000800 */
[----:B0-----:R-:W-:Y:S01]  /*0010*/  VIADD R1, R1, 0xfffffff8 ;  /* 0xfffffff801017836 */ /* 0x001fe20000000000 */
[----:B------:R-:W0:Y:S01]  /*0020*/  S2R R4, SR_TID.X ;  /* 0x0000000000047919 */ /* 0x000e220000002100 */
[----:B------:R-:W-:Y:S01]  /*0030*/  ELECT P0, URZ, PT ;  /* 0x00000000003f782f */ /* 0x000fe20003800000 */
[----:B------:R-:W-:Y:S01]  /*0040*/  BSSY B0, `(.L_x_0) ;  /* 0x000000f000007945 */ /* 0x000fe20003800000 */
[--C-:B0-----:R-:W-:Y:S02]  /*0050*/  SHF.R.U32.HI R0, RZ, 0x5, R4.reuse ;  /* 0x00000005ff007819 */ /* 0x101fe40000011604 */
[----:B------:R-:W-:-:S03]  /*0060*/  SHF.R.U32.HI R7, RZ, 0x7, R4 ;  /* 0x00000007ff077819 */ /* 0x000fc60000011604 */
[----:B------:R-:W0:Y:S04]  /*0070*/  SHFL.IDX PT, R2, R0, RZ, 0x1f ;  /* 0x00001fff00027589 */ /* 0x000e2800000e0000 */
[----:B------:R1:W2:Y:S01]  /*0080*/  SHFL.IDX PT, R8, R7, RZ, 0x1f ;  /* 0x00001fff07087589 */ /* 0x0002a200000e0000 */
[----:B0-----:R-:W-:-:S13]  /*0090*/  ISETP.NE.OR P0, PT, R2, RZ, !P0 ;  /* 0x000000ff0200720c */ /* 0x001fda0004705670 */
[----:B-12---:R-:W-:Y:S05]  /*00a0*/  @P0 BRA `(.L_x_1) ;  /* 0x0000000000200947 */ /* 0x006fea0003800000 */
[----:B------:R-:W-:Y:S02]  /*00b0*/  ULDC.64 UR4, c[0x0][0x198] ;  /* 0x0000660000047ab9 */ /* 0x000fe40000000a00 */
[----:B------:R-:W-:Y:S02]  /*00c0*/  UIADD3 UR6, UP0, UR4, 0xf0, URZ ;  /* 0x000000f004067890 */ /* 0x000fe4000ff1e03f */
[----:B------:R-:W-:Y:S02]  /*00d0*/  UIADD3 UR4, UP1, UR4, 0x1f0, URZ ;  /* 0x000001f004047890 */ /* 0x000fe4000ff3e03f */
[----:B------:R-:W-:Y:S02]  /*00e0*/  UIADD3.X UR7, URZ, UR5, URZ, UP0, !UPT ;  /* 0x000000053f077290 */ /* 0x000fe400087fe43f */
[----:B------:R-:W-:-:S07]  /*00f0*/  UIADD3.X UR5, URZ, UR5, URZ, UP1, !UPT ;  /* 0x000000053f057290 */ /* 0x000fce0008ffe43f */
[----:B------:R0:W-:Y:S02]  /*0100*/  UTMACCTL.PF [UR6] ;  /* 0x00000000060079b9 */ /* 0x0001e40008040000 */
[----:B------:R0:W-:Y:S02]  /*0110*/  UTMACCTL.PF [UR4] ;  /* 0x00000000040079b9 */ /* 0x0001e40008040000 */
[----:B0-----:R-:W-:Y:S01]  /*0120*/  NOP ;  /* 0x0000000000007918 */ /* 0x001fe20000000000 */
.L_x_1:
[----:B------:R-:W-:Y:S05]  /*0130*/  BSYNC B0 ;  /* 0x0000000000007941 */ /* 0x000fea0003800000 */
.L_x_0:
[----:B------:R-:W0:Y:S01]  /*0140*/  SHFL.IDX PT, R9, R0, RZ, 0x1f ;  /* 0x00001fff00097589 */ /* 0x000e2200000e0000 */
[----:B------:R-:W-:Y:S02]  /*0150*/  SHF.R.S32.HI R3, RZ, 0x1f, R4 ;  /* 0x0000001fff037819 */ /* 0x000fe40000011404 */
[----:B0-----:R-:W-:-:S13]  /*0160*/  ISETP.NE.AND P0, PT, R9, RZ, PT ;  /* 0x000000ff0900720c */ /* 0x001fda0003f05270 */
[----:B------:R-:W-:Y:S05]  /*0170*/  @P0 BRA `(.L_x_2) ;  /* 0x0000000800040947 */ /* 0x000fea0003800000 */
[----:B------:R-:W-:Y:S01]  /*0180*/  ELECT P0, URZ, PT ;  /* 0x00000000003f782f */ /* 0x000fe20003800000 */
[----:B------:R-:W-:-:S12]  /*0190*/  BSSY B0, `(.L_x_2) ;  /* 0x000007f000007945 */ /* 0x000fd80003800000 */
[----:B------:R-:W-:Y:S05]  /*01a0*/  @!P0 BRA `(.L_x_3) ;  /* 0x0000000400f48947 */ /* 0x000fea0003800000 */
[----:B------:R-:W0:Y:S01]  /*01b0*/  S2UR UR8, SR_CgaCtaId ;  /* 0x00000000000879c3 */ /* 0x000e220000008800 */
[----:B------:R-:W-:Y:S01]  /*01c0*/  UMOV UR4, 0x400 ;  /* 0x0000040000047882 */ /* 0x000fe20000000000 */
[----:B------:R-:W-:Y:S01]  /*01d0*/  UMOV UR5, 0x1 ;  /* 0x0000000100057882 */ /* 0x000fe20000000000 */
[----:B------:R-:W-:Y:S02]  /*01e0*/  UMOV UR6, 0x2 ;  /* 0x0000000200067882 */ /* 0x000fe40000000000 */
[----:B------:R-:W-:-:S04]  /*01f0*/  UIADD3 UR6, -UR6, 0x100000, URZ ;  /* 0x0010000006067890 */ /* 0x000fc8000fffe13f */
[----:B------:R-:W-:Y:S02]  /*0200*/  USHF.L.U32 UR7, UR6, 0xb, URZ ;  /* 0x0000000b06077899 */ /* 0x000fe4000800063f */
[----:B------:R-:W-:Y:S02]  /*0210*/  USHF.L.U32 UR6, UR6, 0x1, URZ ;  /* 0x0000000106067899 */ /* 0x000fe4000800063f */
[----:B0-----:R-:W-:Y:S02]  /*0220*/  ULEA UR8, UR8, UR4, 0x18 ;  /* 0x0000000408087291 */ /* 0x001fe4000f8ec03f */
[----:B------:R-:W-:-:S04]  /*0230*/  UIADD3 UR4, -UR5, 0x100000, URZ ;  /* 0x0010000005047890 */ /* 0x000fc8000fffe13f */
[----:B------:R-:W-:Y:S02]  /*0240*/  USHF.L.U32 UR5, UR4, 0xb, URZ ;  /* 0x0000000b04057899 */ /* 0x000fe4000800063f */
[----:B------:R-:W-:Y:S01]  /*0250*/  USHF.L.U32 UR4, UR4, 0x1, URZ ;  /* 0x0000000104047899 */ /* 0x000fe2000800063f */
[----:B------:R-:W0:Y:S11]  /*0260*/  FENCE.VIEW.ASYNC.S ;  /* 0x00000000000073c6 */ /* 0x000e360000000000 */
[----:B0-----:R0:W1:Y:S01]  /*0270*/  SYNCS.EXCH.64 URZ, [UR8], UR4 ;  /* 0x00000004083f75b2 */ /* 0x0010620008000100 */
[----:B------:R0:W2:Y:S01]  /*0280*/  SYNCS.EXCH.64 URZ, [UR8+0x1c0], UR6 ;  /* 0x0001c006083f75b2 */ /* 0x0000a20008000100 */
[----:B------:R0:W3:Y:S01]  /*0290*/  SYNCS.EXCH.64 URZ, [UR8+0x8], UR4 ;  /* 0x00000804083f75b2 */ /* 0x0000e20008000100 */
[----:B------:R0:W4:Y:S01]  /*02a0*/  SYNCS.EXCH.64 URZ, [UR8+0x1c8], UR6 ;  /* 0x0001c806083f75b2 */ /* 0x0001220008000100 */
[----:B------:R0:W0:Y:S01]  /*02b0*/  SYNCS.EXCH.64 URZ, [UR8+0x10], UR4 ;  /* 0x00001004083f75b2 */ /* 0x0000220008000100 */
        /* <DEDUP_REMOVED lines=107> */
[----:B-1234-:R-:W-:Y:S01]  /*0970*/  NOP ;  /* 0x0000000000007918 */ /* 0x01efe20000000000 */
.L_x_3:
[----:B0-----:R-:W-:Y:S05]  /*0980*/  BSYNC B0 ;  /* 0x0000000000007941 */ /* 0x001fea0003800000 */
.L_x_2:
[----:B------:R-:W0:Y:S01]  /*0990*/  SHFL.IDX PT, R12, R0, RZ, 0x1f ;  /* 0x00001fff000c7589 */ /* 0x000e2200000e0000 */
[----:B------:R-:W-:Y:S01]  /*09a0*/  LEA.HI R3, R3, R4, RZ, 0x7 ;  /* 0x0000000403037211 */ /* 0x000fe200078f38ff */
[----:B------:R-:W1:Y:S01]  /*09b0*/  S2UR UR12, SR_CTAID.X ;  /* 0x00000000000c79c3 */ /* 0x000e620000002500 */
[----:B------:R-:W-:Y:S01]  /*09c0*/  ELECT P0, URZ, PT ;  /* 0x00000000003f782f */ /* 0x000fe20003800000 */
[----:B------:R2:W3:Y:S01]  /*09d0*/  SHFL.IDX PT, R11, R0, RZ, 0x1f ;  /* 0x00001fff000b7589 */ /* 0x0004e200000e0000 */
[----:B------:R-:W-:Y:S02]  /*09e0*/  LOP3.LUT R3, R3, 0xffffff80, RZ, 0xc0, !PT ;  /* 0xffffff8003037812 */ /* 0x000fe400078ec0ff */
[----:B------:R-:W-:Y:S01]  /*09f0*/  ELECT P1, URZ, PT ;  /* 0x00000000003f782f */ /* 0x000fe20003820000 */
[----:B------:R-:W-:Y:S01]  /*0a00*/  NOP ;  /* 0x0000000000007918 */ /* 0x000fe20000000000 */
[----:B------:R-:W4:Y:S01]  /*0a10*/  S2R R6, SR_CTAID.Y ;  /* 0x0000000000067919 */ /* 0x000f220000002600 */
[----:B------:R-:W-:Y:S01]  /*0a20*/  ULDC UR4, c[0x0][0x150] ;  /* 0x0000540000047ab9 */ /* 0x000fe20000000800 */
[----:B------:R-:W-:Y:S01]  /*0a30*/  IMAD.IADD R5, R4, 0x1, -R3 ;  /* 0x0000000104057824 */ /* 0x000fe200078e0a03 */
[----:B------:R-:W5:Y:S01]  /*0a40*/  LDC R25, c[0x0][0x148] ;  /* 0x00005200ff197b82 */ /* 0x000f620000000800 */
[----:B--2---:R-:W-:Y:S01]  /*0a50*/  SHF.R.S32.HI R0, RZ, 0x1f, R9 ;  /* 0x0000001fff007819 */ /* 0x004fe20000011409 */
[----:B------:R-:W2:Y:S01]  /*0a60*/  SHFL.IDX PT, R15, R7, RZ, 0x1f ;  /* 0x00001fff070f7589 */ /* 0x000ea200000e0000 */
[----:B------:R-:W-:Y:S01]  /*0a70*/  UMOV UR11, 0x80 ;  /* 0x00000080000b7882 */ /* 0x000fe20000000000 */
[----:B------:R-:W-:Y:S01]  /*0a80*/  SHF.R.S32.HI R20, RZ, 0x1f, R5 ;  /* 0x0000001fff147819 */ /* 0x000fe20000011405 */
[----:B------:R-:W-:Y:S01]  /*0a90*/  NOP ;  /* 0x0000000000007918 */ /* 0x000fe20000000000 */
[----:B------:R-:W-:Y:S01]  /*0aa0*/  LEA.HI R0, R0, R9, RZ, 0x2 ;  /* 0x0000000900007211 */ /* 0x000fe200078f10ff */
[----:B------:R-:W-:Y:S01]  /*0ab0*/  VIADD R35, R8, 0xffffffff ;  /* 0xffffffff08237836 */ /* 0x000fe20000000000 */
[----:B------:R-:W-:Y:S01]  /*0ac0*/  LEA.HI R3, R20, R5, RZ, 0x3 ;  /* 0x0000000514037211 */ /* 0x000fe200078f18ff */
[----:B------:R-:W2:Y:S01]  /*0ad0*/  LDC R13, c[0x0][0x140] ;  /* 0x00005000ff0d7b82 */ /* 0x000ea20000000800 */
[----:B------:R-:W-:-:S02]  /*0ae0*/  LOP3.LUT R0, R0, 0x3ffffffc, RZ, 0xc0, !PT ;  /* 0x3ffffffc00007812 */ /* 0x000fc400078ec0ff */
[--C-:B------:R-:W-:Y:S02]  /*0af0*/  SHF.R.S32.HI R10, RZ, 0x3, R3.reuse ;  /* 0x00000003ff0a7819 */ /* 0x100fe40000011403 */
[----:B------:R-:W-:Y:S01]  /*0b00*/  SHF.R.S32.HI R3, RZ, 0x1f, R3 ;  /* 0x0000001fff037819 */ /* 0x000fe20000011403 */
[----:B------:R-:W-:Y:S01]  /*0b10*/  IMAD.IADD R0, R9, 0x1, -R0 ;  /* 0x0000000109007824 */ /* 0x000fe200078e0a00 */
[----:B0-----:R-:W-:Y:S02]  /*0b20*/  ISETP.NE.OR P0, PT, R12, RZ, !P0 ;  /* 0x000000ff0c00720c */ /* 0x001fe40004705670 */
[----:B------:R-:W-:Y:S01]  /*0b30*/  LEA.HI R3, R3, R10, RZ, 0x2 ;  /* 0x0000000a03037211 */ /* 0x000fe200078f10ff */
[----:B------:R-:W0:Y:S01]  /*0b40*/  LDC R12, c[0x0][0x144] ;  /* 0x00005100ff0c7b82 */ /* 0x000e220000000800 */
[----:B---3--:R-:W-:Y:S02]  /*0b50*/  ISETP.NE.OR P1, PT, R11, RZ, !P1 ;  /* 0x000000ff0b00720c */ /* 0x008fe40004f25670 */
[----:B------:R-:W-:-:S02]  /*0b60*/  LOP3.LUT R11, R3, 0xfffffffc, RZ, 0xc0, !PT ;  /* 0xfffffffc030b7812 */ /* 0x000fc400078ec0ff */
[----:B------:R-:W-:Y:S02]  /*0b70*/  SHF.R.S32.HI R3, RZ, 0x1f, R2 ;  /* 0x0000001fff037819 */ /* 0x000fe40000011402 */
[----:B------:R-:W-:Y:S01]  /*0b80*/  ISETP.GE.U32.AND P5, PT, R35, 0x2, PT ;  /* 0x000000022300780c */ /* 0x000fe20003fa6070 */
[----:B------:R-:W-:Y:S01]  /*0b90*/  IMAD.IADD R11, R10, 0x1, -R11 ;  /* 0x000000010a0b7824 */ /* 0x000fe200078e0a0b */
[----:B-1----:R-:W-:Y:S01]  /*0ba0*/  I2FP.F32.U32 R10, UR12 ;  /* 0x0000000c000a7c45 */ /* 0x002fe20008201000 */
[----:B------:R-:W-:Y:S01]  /*0bb0*/  VOTEU.ALL UP0, P0 ;  /* 0x00000000003f7886 */ /* 0x000fe20000000000 */
[----:B----4-:R-:W-:Y:S01]  /*0bc0*/  I2FP.F32.U32 R9, R6 ;  /* 0x0000000600097245 */ /* 0x010fe20000201000 */
[----:B------:R-:W-:Y:S01]  /*0bd0*/  IMAD R0, R0, 0x4, R11 ;  /* 0x0000000400007824 */ /* 0x000fe200078e020b */
[----:B------:R-:W-:Y:S01]  /*0be0*/  LEA.HI R3, R3, R2, RZ, 0x2 ;  /* 0x0000000203037211 */ /* 0x000fe200078f10ff */
[----:B------:R-:W-:Y:S01]  /*0bf0*/  VOTEU.ALL UP1, P1 ;  /* 0x00000000003f7886 */ /* 0x000fe20000820000 */
[----:B------:R-:W-:Y:S01]  /*0c00*/  FMUL R10, R10, UR4 ;  /* 0x000000040a0a7c20 */ /* 0x000fe20008400000 */
[----:B------:R-:W1:Y:S01]  /*0c10*/  @!UP0 S2UR UR7, SR_CgaCtaId ;  /* 0x00000000000789c3 */ /* 0x000e620000008800 */
[----:B------:R-:W-:Y:S01]  /*0c20*/  ULDC UR4, c[0x0][0x154] ;  /* 0x0000550000047ab9 */ /* 0x000fe20000000800 */
[----:B------:R-:W-:Y:S01]  /*0c30*/  LOP3.LUT R3, R3, 0xfffffffc, RZ, 0xc0, !PT ;  /* 0xfffffffc03037812 */ /* 0x000fe200078ec0ff */
[----:B------:R-:W-:Y:S01]  /*0c40*/  FMUL R9, R9, UR4 ;  /* 0x0000000409097c20 */ /* 0x000fe20008400000 */
[----:B------:R-:W-:Y:S01]  /*0c50*/  UMOV UR4, 0x20 ;  /* 0x0000002000047882 */ /* 0x000fe20000000000 */
[----:B------:R-:W3:Y:S01]  /*0c60*/  F2I.U32.TRUNC.NTZ R10, R10 ;  /* 0x0000000a000a7305 */ /* 0x000ee2000020f000 */
[----:B------:R-:W-:Y:S01]  /*0c70*/  @!UP0 UMOV UR6, 0x400 ;  /* 0x0000040000068882 */ /* 0x000fe20000000000 */
[----:B------:R-:W-:Y:S01]  /*0c80*/  IMAD.IADD R14, R2, 0x1, -R3 ;  /* 0x00000001020e7824 */ /* 0x000fe200078e0a03 */
[----:B------:R-:W4:Y:S01]  /*0c90*/  @!UP1 S2UR UR10, SR_CgaCtaId ;  /* 0x00000000000a99c3 */ /* 0x000f220000008800 */
[----:B------:R-:W-:Y:S01]  /*0ca0*/  IMAD.SHL.U32 R3, R0, 0x4, RZ ;  /* 0x0000000400037824 */ /* 0x000fe200078e00ff */
[----:B------:R-:W-:-:S04]  /*0cb0*/  @!UP0 UIADD3 UR4, -UR4, 0x100000, URZ ;  /* 0x0010000004048890 */ /* 0x000fc8000fffe13f */
[----:B------:R-:W-:Y:S02]  /*0cc0*/  @!UP0 USHF.L.U32 UR5, UR4, 0xb, URZ ;  /* 0x0000000b04058899 */ /* 0x000fe4000800063f */
[----:B------:R-:W-:Y:S01]  /*0cd0*/  @!UP0 USHF.L.U32 UR4, UR4, 0x1, URZ ;  /* 0x0000000104048899 */ /* 0x000fe2000800063f */
[----:B--2---:R-:W-:Y:S01]  /*0ce0*/  ISETP.EQ.U32.AND P3, PT, R13, 0x1, PT ;  /* 0x000000010d00780c */ /* 0x004fe20003f62070 */
[----:B------:R-:W-:Y:S01]  /*0cf0*/  @!UP1 UMOV UR9, 0x400 ;  /* 0x0000040000099882 */ /* 0x000fe20000000000 */
[----:B------:R-:W2:Y:S01]  /*0d00*/  F2I.U32.TRUNC.NTZ R9, R9 ;  /* 0x0000000900097305 */ /* 0x000ea2000020f000 */
[----:B------:R-:W-:Y:S01]  /*0d10*/  LOP3.LUT R56, R0, 0xc, R3, 0x78, !PT ;  /* 0x0000000c00387812 */ /* 0x000fe200078e7803 */
[----:B------:R-:W-:Y:S01]  /*0d20*/  VOTEU.ALL UP2, P1 ;  /* 0x00000000003f7886 */ /* 0x000fe20000840000 */
[----:B------:R-:W-:Y:S01]  /*0d30*/  VOTEU.ALL UP3, P1 ;  /* 0x00000000003f7886 */ /* 0x000fe20000860000 */
[----:B------:R-:W-:Y:S01]  /*0d40*/  VOTEU.ALL UP4, P1 ;  /* 0x00000000003f7886 */ /* 0x000fe20000880000 */
[----:B------:R-:W-:Y:S01]  /*0d50*/  VOTEU.ALL UP5, P1 ;  /* 0x00000000003f7886 */ /* 0x000fe200008a0000 */
[----:B------:R-:W-:Y:S01]  /*0d60*/  ISETP.NE.AND P1, PT, R14, 0x3, PT ;  /* 0x000000030e00780c */ /* 0x000fe20003f25270 */
[----:B---3--:R-:W-:Y:S01]  /*0d70*/  IMAD.MOV R21, RZ, RZ, -R10 ;  /* 0x000000ffff157224 */ /* 0x008fe200078e0a0a */
[----:B------:R-:W-:-:S02]  /*0d80*/  R2UR UR43, R15 ;  /* 0x000000000f2b72ca */ /* 0x000fc400000e0000 */
[----:B------:R-:W-:Y:S01]  /*0d90*/  ISETP.EQ.OR P1, PT, R14, RZ, !P1 ;  /* 0x000000ff0e00720c */ /* 0x000fe20004f22670 */
[----:B-1----:R-:W-:Y:S01]  /*0da0*/  @!UP0 ULEA UR8, UR7, UR6, 0x18 ;  /* 0x0000000607088291 */ /* 0x002fe2000f8ec03f */
[----:B0-----:R-:W-:Y:S01]  /*0db0*/  IMAD R21, R12, R21, UR12 ;  /* 0x0000000c0c157e24 */ /* 0x001fe2000f8e0215 */
[----:B------:R-:W-:-:S04]  /*0dc0*/  @!UP1 UIADD3 UR6, -UR11, 0x100000, URZ ;  /* 0x001000000b069890 */ /* 0x000fc8000fffe13f */
[----:B------:R-:W-:Y:S02]  /*0dd0*/  @!UP1 USHF.L.U32 UR7, UR6, 0xb, URZ ;  /* 0x0000000b06079899 */ /* 0x000fe4000800063f */
[----:B------:R-:W-:Y:S01]  /*0de0*/  @!UP1 USHF.L.U32 UR6, UR6, 0x1, URZ ;  /* 0x0000000106069899 */ /* 0x000fe2000800063f */
[C---:B------:R-:W-:Y:S01]  /*0df0*/  ISETP.EQ.AND P1, PT, R8.reuse, RZ, P1 ;  /* 0x000000ff0800720c */ /* 0x040fe20000f22270 */
[----:B--2---:R-:W-:Y:S01]  /*0e00*/  IMAD.MOV R24, RZ, RZ, -R9 ;  /* 0x000000ffff187224 */ /* 0x004fe200078e0a09 */
[----:B------:R-:W-:Y:S01]  /*0e10*/  VOTEU.ALL UP0, P0 ;  /* 0x00000000003f7886 */ /* 0x000fe20000000000 */
[----:B------:R-:W-:Y:S01]  /*0e20*/  ISETP.NE.AND P2, PT, R8, RZ, PT ;  /* 0x000000ff0800720c */ /* 0x000fe20003f45270 */
[----:B----4-:R-:W-:Y:S01]  /*0e30*/  @!UP1 ULEA UR9, UR10, UR9, 0x18 ;  /* 0x000000090a099291 */ /* 0x010fe2000f8ec03f */
[----:B-----5:R-:W-:Y:S01]  /*0e40*/  IMAD R3, R25, R24, R6 ;  /* 0x0000001819037224 */ /* 0x020fe200078e0206 */
[----:B------:R-:W-:Y:S01]  /*0e50*/  VOTEU.ALL UP1, P0 ;  /* 0x00000000003f7886 */ /* 0x000fe20000020000 */
[----:B------:R-:W-:Y:S01]  /*0e60*/  LOP3.LUT P0, RZ, R5, 0x7, RZ, 0xc0, !PT ;  /* 0x0000000705ff7812 */ /* 0x000fe2000780c0ff */
[----:B------:R-:W0:Y:S02]  /*0e70*/  FENCE.VIEW.ASYNC.S ;  /* 0x00000000000073c6 */ /* 0x000e240000000000 */
[----:B0-----:R0:W1:Y:S01]  /*0e80*/  @!UP0 SYNCS.EXCH.64 URZ, [UR8+0x3b0], UR4 ;  /* 0x0003b004083f85b2 */ /* 0x0010620008000100 */
[----:B------:R-:W-:-:S02]  /*0e90*/  SEL R23, RZ, 0x1, !P1 ;  /* 0x00000001ff177807 */ /* 0x000fc40004800000 */
[----:B------:R-:W-:Y:S02]  /*0ea0*/  ISETP.NE.AND P4, PT, R3, R56, PT ;  /* 0x000000380300720c */ /* 0x000fe40003f85270 */
[----:B------:R-:W-:Y:S02]  /*0eb0*/  ISETP.LT.U32.AND P0, PT, R56, 0x2, !P0 ;  /* 0x000000023800780c */ /* 0x000fe40004701070 */
[----:B------:R-:W-:Y:S02]  /*0ec0*/  ISETP.EQ.OR P4, PT, R21, RZ, !P4 ;  /* 0x000000ff1500720c */ /* 0x000fe40006782670 */
[----:B------:R-:W-:Y:S02]  /*0ed0*/  SEL R23, R23, 0x2, P5 ;  /* 0x0000000217177807 */ /* 0x000fe40002800000 */
[----:B------:R-:W-:-:S04]  /*0ee0*/  PLOP3.LUT P0, PT, P0, P4, PT, 0x80, 0x0 ;  /* 0x000000000000781c */ /* 0x000fc80000709070 */
[----:B------:R-:W-:Y:S01]  /*0ef0*/  P2R R72, PR, RZ, 0x1 ;  /* 0x00000001ff487803 */ /* 0x000fe20000000000 */
[----:B------:R0:W2:Y:S01]  /*0f00*/  @!UP1 SYNCS.EXCH.64 URZ, [UR8+0x3b8], UR4 ;  /* 0x0003b804083f95b2 */ /* 0x0000a20008000100 */
[----:B------:R-:W-:Y:S01]  /*0f10*/  NOP ;  /* 0x0000000000007918 */ /* 0x000fe20000000000 */
[----:B------:R0:W3:Y:S01]  /*0f20*/  @!UP2 SYNCS.EXCH.64 URZ, [UR9+0x390], UR6 ;  /* 0x00039006093fa5b2 */ /* 0x0000e20008000100 */
[----:B------:R0:W4:Y:S01]  /*0f30*/  @!UP3 SYNCS.EXCH.64 URZ, [UR9+0x398], UR6 ;  /* 0x00039806093fb5b2 */ /* 0x0001220008000100 */
[----:B------:R0:W0:Y:S01]  /*0f40*/  @!UP4 SYNCS.EXCH.64 URZ, [UR9+0x3a0], UR6 ;  /* 0x0003a006093fc5b2 */ /* 0x0000220008000100 */
[----:B------:R0:W0:Y:S01]  /*0f50*/  @!UP5 SYNCS.EXCH.64 URZ, [UR9+0x3a8], UR6 ;  /* 0x0003a806093fd5b2 */ /* 0x0000220008000100 */
[----:B------:R-:W-:Y:S01]  /*0f60*/  NOP ;  /* 0x0000000000007918 */ /* 0x000fe20000000000 */
[----:B------:R-:W-:Y:S05]  /*0f70*/  @!P3 BRA `(.L_x_4) ;  /* 0x000000000008b947 */ /* 0x000fea0003800000 */
[----:B01234-:R-:W-:Y:S01]  /*0f80*/  UCGABAR_ARV ;  /* 0x00000000000079c7 */ /* 0x01ffe20008000000 */
[----:B------:R-:W-:Y:S05]  /*0f90*/  BRA `(.L_x_5) ;  /* 0x0000000000047947 */ /* 0x000fea0003800000 */
.L_x_4:
[----:B01234-:R-:W-:Y:S01]  /*0fa0*/  NOP ;  /* 0x0000000000007918 */ /* 0x01ffe20000000000 */
.L_x_5:
[----:B------:R-:W-:Y:S01]  /*0fb0*/  ULDC.64 UR4, c[0x0][0x598] ;  /* 0x0001660000047ab9 */ /* 0x000fe20000000a00 */
[----:B------:R-:W-:Y:S01]  /*0fc0*/  ULDC.64 UR36, c[0x0][0x208] ;  /* 0x0000820000247ab9 */ /* 0x000fe20000000a00 */
[----:B------:R-:W-:-:S04]  /*0fd0*/  ISETP.NE.U32.AND P0, PT, RZ, UR4, PT ;  /* 0x00000004ff007c0c */ /* 0x000fc8000bf05070 */
[----:B------:R-:W-:-:S13]  /*0fe0*/  ISETP.NE.AND.EX P0, PT, RZ, UR5, PT, P0 ;  /* 0x00000005ff007c0c */ /* 0x000fda000bf05300 */
[----:B------:R-:W-:Y:S05]  /*0ff0*/  @!P0 BRA `(.L_x_6) ;  /* 0x00000000001c8947 */ /* 0x000fea0003800000 */
[----:B------:R-:W0:Y:S02]  /*1000*/  LDC.64 R2, c[0x0][0x598] ;  /* 0x00016600ff027b82 */ /* 0x000e240000000a00 */
[----:B0-----:R-:W2:Y:S02]  /*1010*/  LDG.E.64 R2, desc[UR36][R2.64] ;  /* 0x0000002402027981 */ /* 0x001ea4000c1e1b00 */
[----:B--2---:R-:W-:-:S04]  /*1020*/  ISETP.NE.U32.AND P0, PT, R2, RZ, PT ;  /* 0x000000ff0200720c */ /* 0x004fc80003f05070 */
[----:B------:R-:W-:-:S13]  /*1030*/  ISETP.NE.AND.EX P0, PT, R3, RZ, PT, P0 ;  /* 0x000000ff0300720c */ /* 0x000fda0003f05300 */
[----:B------:R-:W-:Y:S05]  /*1040*/  @!P0 BRA `(.L_x_6) ;  /* 0x0000000000088947 */ /* 0x000fea0003800000 */
[----:B------:R0:W5:Y:S01]  /*1050*/  LD.E R57, desc[UR36][R2.64] ;  /* 0x0000002402397980 */ /* 0x000162000c101900 */
[----:B------:R-:W-:Y:S05]  /*1060*/  BRA `(.L_x_7) ;  /* 0x0000000000247947 */ /* 0x000fea0003800000 */
.L_x_6:
[----:B------:R-:W-:Y:S02]  /*1070*/  ULDC.64 UR4, c[0x0][0x588] ;  /* 0x0001620000047ab9 */ /* 0x000fe40000000a00 */
[----:B------:R-:W-:-:S04]  /*1080*/  ISETP.NE.U32.AND P0, PT, RZ, UR4, PT ;  /* 0x00000004ff007c0c */ /* 0x000fc8000bf05070 */
[----:B------:R-:W-:-:S13]  /*1090*/  ISETP.NE.AND.EX P0, PT, RZ, UR5, PT, P0 ;  /* 0x00000005ff007c0c */ /* 0x000fda000bf05300 */
[----:B------:R-:W-:Y:S05]  /*10a0*/  @!P0 BRA `(.L_x_8) ;  /* 0x00000000000c8947 */ /* 0x000fea0003800000 */
[----:B------:R-:W0:Y:S02]  /*10b0*/  LDC.64 R2, c[0x0][0x588] ;  /* 0x00016200ff027b82 */ /* 0x000e240000000a00 */
[----:B0-----:R1:W5:Y:S01]  /*10c0*/  LDG.E R57, desc[UR36][R2.64] ;  /* 0x0000002402397981 */ /* 0x001362000c1e1900 */
[----:B------:R-:W-:Y:S05]  /*10d0*/  BRA `(.L_x_7) ;  /* 0x0000000000087947 */ /* 0x000fea0003800000 */
.L_x_8:
[----:B------:R-:W-:Y:S02]  /*10e0*/  ULDC UR4, c[0x0][0x580] ;  /* 0x0001600000047ab9 */ /* 0x000fe40000000800 */
[----:B------:R-:W-:-:S07]  /*10f0*/  IMAD.U32 R57, RZ, RZ, UR4 ;  /* 0x00000004ff397e24 */ /* 0x000fce000f8e00ff */
.L_x_7:
[----:B------:R-:W-:Y:S02]  /*1100*/  ULDC.64 UR4, c[0x0][0x5a0] ;  /* 0x0001680000047ab9 */ /* 0x000fe40000000a00 */
[----:B------:R-:W-:-:S04]  /*1110*/  ISETP.NE.U32.AND P0, PT, RZ, UR4, PT ;  /* 0x00000004ff007c0c */ /* 0x000fc8000bf05070 */
[----:B------:R-:W-:-:S13]  /*1120*/  ISETP.NE.AND.EX P0, PT, RZ, UR5, PT, P0 ;  /* 0x00000005ff007c0c */ /* 0x000fda000bf05300 */
[----:B------:R-:W-:Y:S05]  /*1130*/  @!P0 BRA `(.L_x_9) ;  /* 0x00000000001c8947 */ /* 0x000fea0003800000 */
[----:B01----:R-:W0:Y:S02]  /*1140*/  LDC.64 R2, c[0x0][0x5a0] ;  /* 0x00016800ff027b82 */ /* 0x003e240000000a00 */
[----:B0-----:R-:W2:Y:S02]  /*1150*/  LDG.E.64 R2, desc[UR36][R2.64] ;  /* 0x0000002402027981 */ /* 0x001ea4000c1e1b00 */
[----:B--2---:R-:W-:-:S04]  /*1160*/  ISETP.NE.U32.AND P0, PT, R2, RZ, PT ;  /* 0x000000ff0200720c */ /* 0x004fc80003f05070 */
[----:B------:R-:W-:-:S13]  /*1170*/  ISETP.NE.AND.EX P0, PT, R3, RZ, PT, P0 ;  /* 0x000000ff0300720c */ /* 0x000fda0003f05300 */
[----:B------:R-:W-:Y:S05]  /*1180*/  @!P0 BRA `(.L_x_9) ;  /* 0x0000000000088947 */ /* 0x000fea0003800000 */
[----:B------:R0:W5:Y:S01]  /*1190*/  LD.E R58, desc[UR36][R2.64] ;  /* 0x00000024023a7980 */ /* 0x000162000c101900 */
[----:B------:R-:W-:Y:S05]  /*11a0*/  BRA `(.L_x_10) ;  /* 0x0000000000247947 */ /* 0x000fea0003800000 */
.L_x_9:
[----:B------:R-:W-:Y:S02]  /*11b0*/  ULDC.64 UR4, c[0x0][0x590] ;  /* 0x0001640000047ab9 */ /* 0x000fe40000000a00 */
[----:B------:R-:W-:-:S04]  /*11c0*/  ISETP.NE.U32.AND P0, PT, RZ, UR4, PT ;  /* 0x00000004ff007c0c */ /* 0x000fc8000bf05070 */
[----:B------:R-:W-:-:S13]  /*11d0*/  ISETP.NE.AND.EX P0, PT, RZ, UR5, PT, P0 ;  /* 0x00000005ff007c0c */ /* 0x000fda000bf05300 */
[----:B------:R-:W-:Y:S05]  /*11e0*/  @!P0 BRA `(.L_x_11) ;  /* 0x00000000000c8947 */ /* 0x000fea0003800000 */
[----:B------:R-:W2:Y:S02]  /*11f0*/  LDC.64 R58, c[0x0][0x590] ;  /* 0x00016400ff3a7b82 */ /* 0x000ea40000000a00 */
[----:B--2---:R2:W5:Y:S01]  /*1200*/  LDG.E R58, desc[UR36][R58.64] ;  /* 0x000000243a3a7981 */ /* 0x004562000c1e1900 */
[----:B------:R-:W-:Y:S05]  /*1210*/  BRA `(.L_x_10) ;  /* 0x0000000000087947 */ /* 0x000fea0003800000 */
.L_x_11:
[----:B------:R-:W-:Y:S02]  /*1220*/  ULDC UR4, c[0x0][0x584] ;  /* 0x0001610000047ab9 */ /* 0x000fe40000000800 */
[----:B------:R-:W-:-:S07]  /*1230*/  IMAD.U32 R58, RZ, RZ, UR4 ;  /* 0x00000004ff3a7e24 */ /* 0x000fce000f8e00ff */
.L_x_10:
[----:B01----:R-:W0:Y:S01]  /*1240*/  LDC R2, c[0x0][0x65c] ;  /* 0x00019700ff027b82 */ /* 0x003e220000000800 */
[----:B------:R-:W-:Y:S01]  /*1250*/  ULDC UR6, c[0x0][0x28c] ;  /* 0x0000a30000067ab9 */ /* 0x000fe20000000800 */
[----:B------:R-:W-:Y:S01]  /*1260*/  ISETP.NE.AND P0, PT, R8, 0x2, PT ;  /* 0x000000020800780c */ /* 0x000fe20003f05270 */
[----:B------:R-:W-:Y:S01]  /*1270*/  UIADD3 UR6, UR6, 0x1f, URZ ;  /* 0x0000001f06067890 */ /* 0x000fe2000fffe03f */
[----:B------:R-:W-:Y:S01]  /*1280*/  IMAD.U32 R8, RZ, RZ, UR12 ;  /* 0x0000000cff087e24 */ /* 0x000fe2000f8e00ff */
[----:B------:R-:W-:Y:S01]  /*1290*/  UMOV UR39, URZ ;  /* 0x0000003f00277c82 */ /* 0x000fe20008000000 */
[----:B------:R-:W-:Y:S01]  /*12a0*/  UMOV UR38, URZ ;  /* 0x0000003f00267c82 */ /* 0x000fe20008000000 */
[----:B------:R-:W-:Y:S01]  /*12b0*/  USHF.R.S32.HI UR7, URZ, 0x1f, UR6 ;  /* 0x0000001f3f077899 */ /* 0x000fe20008011406 */
[----:B------:R-:W-:-:S03]  /*12c0*/  ULDC.64 UR8, c[0x0][0x650] ;  /* 0x0001940000087ab9 */ /* 0x000fc60000000a00 */
[----:B------:R-:W-:-:S04]  /*12d0*/  ULEA.HI UR7, UR7, UR6, URZ, 0x5 ;  /* 0x0000000607077291 */ /* 0x000fc8000f8f283f */
[----:B------:R-:W-:Y:S01]  /*12e0*/  USHF.R.S32.HI UR40, URZ, 0x5, UR7 ;  /* 0x000000053f287899 */ /* 0x000fe20008011407 */
[----:B0-----:R-:W-:-:S13]  /*12f0*/  ISETP.NE.AND P1, PT, R2, 0x1, PT ;  /* 0x000000010200780c */ /* 0x001fda0003f25270 */
[----:B------:R-:W0:Y:S01]  /*1300*/  @P1 LDC R17, c[0x0][0x10] ;  /* 0x00000400ff111b82 */ /* 0x000e220000000800 */
[----:B------:R-:W-:Y:S02]  /*1310*/  @P1 IMAD.MOV.U32 R7, RZ, RZ, RZ ;  /* 0x000000ffff071224 */ /* 0x000fe400078e00ff */
[----:B------:R-:W-:-:S05]  /*1320*/  @P1 IMAD.MOV.U32 R9, RZ, RZ, RZ ;  /* 0x000000ffff091224 */ /* 0x000fca00078e00ff */
[----:B------:R-:W1:Y:S01]  /*1330*/  @!P1 LDC R3, c[0x0][0xc] ;  /* 0x00000300ff039b82 */ /* 0x000e620000000800 */
[----:B------:R-:W-:Y:S01]  /*1340*/  ULDC UR4, c[0x0][0xc] ;  /* 0x0000030000047ab9 */ /* 0x000fe20000000800 */
[----:B------:R-:W-:Y:S02]  /*1350*/  ULDC UR5, c[0x0][0x10] ;  /* 0x0000040000057ab9 */ /* 0x000fe40000000800 */
[----:B------:R-:W-:-:S04]  /*1360*/  UIMAD.WIDE.U32 UR4, UR4, UR5, URZ ;  /* 0x00000005040472a5 */ /* 0x000fc8000f8e003f */
[----:B------:R-:W3:Y:S01]  /*1370*/  LDC R0, c[0x0][0x14] ;  /* 0x00000500ff007b82 */ /* 0x000ee20000000800 */
[----:B0-----:R-:W-:-:S04]  /*1380*/  @P1 IMAD.WIDE.U32 R16, R17, UR12, R6 ;  /* 0x0000000c11101c25 */ /* 0x001fc8000f8e0006 */
[----:B------:R-:W-:Y:S02]  /*1390*/  @P1 IMAD.IADD R17, R17, 0x1, R9 ;  /* 0x0000000111111824 */ /* 0x000fe400078e0209 */
[----:B------:R-:W-:Y:S02]  /*13a0*/  IMAD.MOV.U32 R9, RZ, RZ, RZ ;  /* 0x000000ffff097224 */ /* 0x000fe400078e00ff */
[----:B-1----:R-:W-:-:S04]  /*13b0*/  @!P1 IMAD.WIDE.U32 R8, R6, R3, R8 ;  /* 0x0000000306089225 */ /* 0x002fc800078e0008 */
[----:B------:R-:W-:Y:S02]  /*13c0*/  @!P1 IMAD.MOV.U32 R16, RZ, RZ, R8 ;  /* 0x000000ffff109224 */ /* 0x000fe400078e0008 */
[----:B---3--:R-:W-:-:S04]  /*13d0*/  IMAD.WIDE.U32 R10, R0, UR4, RZ ;  /* 0x00000004000a7c25 */ /* 0x008fc8000f8e00ff */
[----:B------:R-:W-:Y:S01]  /*13e0*/  IMAD R3, R0, UR5, RZ ;  /* 0x0000000500037c24 */ /* 0x000fe2000f8e02ff */
[----:B------:R0:W-:Y:S01]  /*13f0*/  STL.64 [R1], R10 ;  /* 0x0000000a01007387 */ /* 0x0001e20000100a00 */
[----:B------:R-:W-:Y:S02]  /*1400*/  @!P1 IMAD.MOV.U32 R17, RZ, RZ, R9 ;  /* 0x000000ffff119224 */ /* 0x000fe400078e0009 */
[----:B------:R-:W-:Y:S01]  /*1410*/  IMAD.IADD R0, R11, 0x1, R3 ;  /* 0x000000010b007824 */ /* 0x000fe200078e0203 */
[----:B------:R-:W-:Y:S06]  /*1420*/  @P0 BRA `(.L_x_12) ;  /* 0x0000000000200947 */ /* 0x000fec0003800000 */
[----:B------:R-:W-:Y:S01]  /*1430*/  UISETP.GE.U32.AND UP0, UPT, UR40, 0x38, UPT ;  /* 0x000000382800788c */ /* 0x000fe2000bf06070 */
[----:B------:R-:W-:Y:S01]  /*1440*/  IADD3 R16, P0, R16, R10, RZ ;  /* 0x0000000a10107210 */ /* 0x000fe20007f1e0ff */
[----:B------:R-:W-:Y:S01]  /*1450*/  USHF.R.U32.HI UR4, URZ, 0x3, UR40 ;  /* 0x000000033f047899 */ /* 0x000fe20008011628 */
[----:B------:R-:W-:-:S03]  /*1460*/  UMOV UR38, URZ ;  /* 0x0000003f00267c82 */ /* 0x000fc60008000000 */
[----:B------:R-:W-:Y:S01]  /*1470*/  UIMAD.WIDE.U32 UR4, UR4, 0x24924925, URZ ;  /* 0x24924925040478a5 */ /* 0x000fe2000f8e003f */
[----:B------:R-:W-:-:S03]  /*1480*/  IMAD.X R17, R0, 0x1, R17, P0 ;  /* 0x0000000100117824 */ /* 0x000fc600000e0611 */
[----:B------:R-:W-:Y:S02]  /*1490*/  UIMAD UR39, UR5, -0x38, UR40 ;  /* 0xffffffc8052778a4 */ /* 0x000fe4000f8e0228 */
[----:B------:R-:W-:-:S12]  /*14a0*/  @UP0 ULOP3.LUT UR38, UR5, 0x1, URZ, 0xc0, !UPT ;  /* 0x0000000105260892 */ /* 0x000fd8000f8ec03f */
.L_x_12:
[----:B------:R-:W-:Y:S01]  /*14b0*/  ISETP.GE.U32.AND P0, PT, R16, UR8, PT ;  /* 0x0000000810007c0c */ /* 0x000fe2000bf06070 */
[----:B------:R-:W-:Y:S01]  /*14c0*/  IMAD.MOV.U32 R22, RZ, RZ, -0x1 ;  /* 0xffffffffff167424 */ /* 0x000fe200078e00ff */
[----:B------:R-:W-:Y:S01]  /*14d0*/  PRMT R3, RZ, 0x7610, R3 ;  /* 0x00007610ff037816 */ /* 0x000fe20000000003 */
[----:B------:R-:W-:Y:S01]  /*14e0*/  IMAD.MOV.U32 R19, RZ, RZ, -0x1 ;  /* 0xffffffffff137424 */ /* 0x000fe200078e00ff */
[----:B------:R-:W-:Y:S01]  /*14f0*/  ISETP.GE.U32.AND.EX P0, PT, R17, UR9, PT, P0 ;  /* 0x0000000911007c0c */ /* 0x000fe2000bf06100 */
[----:B------:R-:W-:-:S12]  /*1500*/  IMAD.MOV.U32 R18, RZ, RZ, -0x1 ;  /* 0xffffffffff127424 */ /* 0x000fd800078e00ff */
[----:B------:R-:W-:Y:S05]  /*1510*/  @P0 BRA `(.L_x_13) ;  /* 0x0000000400280947 */ /* 0x000fea0003800000 */
[----:B------:R-:W1:Y:S01]  /*1520*/  LDC.64 R18, c[0x0][0x628] ;  /* 0x00018a00ff127b82 */ /* 0x000e620000000a00 */
[----:B------:R-:W-:Y:S02]  /*1530*/  IMAD.MOV.U32 R8, RZ, RZ, R16 ;  /* 0x000000ffff087224 */ /* 0x000fe400078e0010 */
[----:B------:R-:W-:-:S05]  /*1540*/  IMAD.MOV.U32 R9, RZ, RZ, R17 ;  /* 0x000000ffff097224 */ /* 0x000fca00078e0011 */
[----:B------:R-:W3:Y:S08]  /*1550*/  LDC R22, c[0x0][0x630] ;  /* 0x00018c00ff167b82 */ /* 0x000ef00000000800 */
[----:B------:R-:W4:Y:S01]  /*1560*/  LDC.64 R26, c[0x0][0x620] ;  /* 0x00018800ff1a7b82 */ /* 0x000f220000000a00 */
[----:B-1----:R-:W-:-:S04]  /*1570*/  ISETP.NE.U32.AND P0, PT, R18, RZ, PT ;  /* 0x000000ff1200720c */ /* 0x002fc80003f05070 */
[----:B------:R-:W-:-:S13]  /*1580*/  ISETP.NE.AND.EX P0, PT, R19, RZ, PT, P0 ;  /* 0x000000ff1300720c */ /* 0x000fda0003f05300 */
[----:B---34-:R-:W-:Y:S05]  /*1590*/  @!P0 BRA `(.L_x_14) ;  /* 0x0000000000288947 */ /* 0x018fea0003800000 */
[----:B------:R-:W1:Y:S02]  /*15a0*/  LDC R3, c[0x0][0x634] ;  /* 0x00018d00ff037b82 */ /* 0x000e640000000800 */
[----:B-1----:R-:W-:-:S05]  /*15b0*/  IADD3 R3, P0, R16, R3, RZ ;  /* 0x0000000310037210 */ /* 0x002fca0007f1e0ff */
[----:B------:R-:W-:-:S04]  /*15c0*/  IMAD.X R15, RZ, RZ, R17, P0 ;  /* 0x000000ffff0f7224 */ /* 0x000fc800000e0611 */
[----:B------:R-:W-:-:S04]  /*15d0*/  IMAD.WIDE.U32 R8, R15, R18, RZ ;  /* 0x000000120f087225 */ /* 0x000fc800078e00ff */
[----:B0-----:R-:W-:-:S04]  /*15e0*/  IMAD.WIDE.U32 R10, P0, R3, R19, R8 ;  /* 0x00000013030a7225 */ /* 0x001fc80007800008 */
[----:B------:R-:W-:-:S04]  /*15f0*/  IMAD.WIDE.U32 R8, R3, R18, RZ ;  /* 0x0000001203087225 */ /* 0x000fc800078e00ff */
[----:B------:R-:W-:Y:S01]  /*1600*/  IMAD.X R13, RZ, RZ, RZ, P0 ;  /* 0x000000ffff0d7224 */ /* 0x000fe200000e06ff */
[----:B------:R-:W-:Y:S01]  /*1610*/  IADD3 RZ, P0, R9, R10, RZ ;  /* 0x0000000a09ff7210 */ /* 0x000fe20007f1e0ff */
[----:B------:R-:W-:-:S04]  /*1620*/  IMAD.MOV.U32 R12, RZ, RZ, R11 ;  /* 0x000000ffff0c7224 */ /* 0x000fc800078e000b */
[----:B------:R-:W-:-:S08]  /*1630*/  IMAD.WIDE.U32.X R8, R15, R19, R12, P0 ;  /* 0x000000130f087225 */ /* 0x000fd000000e040c */
.L_x_14:
[----:B------:R-:W1:Y:S01]  /*1640*/  LDC.64 R30, c[0x0][0x640] ;  /* 0x00019000ff1e7b82 */ /* 0x000e620000000a00 */
[-CC-:B------:R-:W-:Y:S02]  /*1650*/  SHF.R.U64 R32, R8, R22.reuse, R9.reuse ;  /* 0x0000001608207219 */ /* 0x180fe40000001209 */
[----:B------:R-:W-:Y:S02]  /*1660*/  SHF.R.U32.HI R3, RZ, R22, R9 ;  /* 0x00000016ff037219 */ /* 0x000fe40000011609 */
[----:B0-----:R-:W-:-:S03]  /*1670*/  IADD3 R11, P0, RZ, -R32, RZ ;  /* 0x80000020ff0b7210 */ /* 0x001fc60007f1e0ff */
[----:B------:R-:W0:Y:S02]  /*1680*/  LDC R12, c[0x0][0x618] ;  /* 0x00018600ff0c7b82 */ /* 0x000e240000000800 */
[----:B------:R-:W-:Y:S02]  /*1690*/  IMAD.X R3, RZ, RZ, ~R3, P0 ;  /* 0x000000ffff037224 */ /* 0x000fe400000e0e03 */
[----:B------:R-:W-:-:S04]  /*16a0*/  IMAD.WIDE.U32 R8, R11, R26, R16 ;  /* 0x0000001a0b087225 */ /* 0x000fc800078e0010 */
[----:B------:R-:W3:Y:S01]  /*16b0*/  LDC R22, c[0x0][0x608] ;  /* 0x00018200ff167b82 */ /* 0x000ee20000000800 */
[----:B------:R-:W-:-:S04]  /*16c0*/  IMAD R10, R3, R26, RZ ;  /* 0x0000001a030a7224 */ /* 0x000fc800078e02ff */
[----:B------:R-:W-:Y:S02]  /*16d0*/  IMAD R3, R11, R27, R10 ;  /* 0x0000001b0b037224 */ /* 0x000fe400078e020a */
[----:B------:R-:W-:Y:S01]  /*16e0*/  IMAD.MOV.U32 R10, RZ, RZ, -0x1 ;  /* 0xffffffffff0a7424 */ /* 0x000fe200078e00ff */
[----:B------:R-:W4:Y:S01]  /*16f0*/  LDC R29, c[0x0][0x658] ;  /* 0x00019600ff1d7b82 */ /* 0x000f220000000800 */
[----:B------:R-:W-:Y:S01]  /*1700*/  IMAD.IADD R3, R9, 0x1, R3 ;  /* 0x0000000109037824 */ /* 0x000fe200078e0203 */
[----:B-1----:R-:W-:-:S04]  /*1710*/  ISETP.NE.U32.AND P0, PT, R30, RZ, PT ;  /* 0x000000ff1e00720c */ /* 0x002fc80003f05070 */
[----:B------:R-:W-:Y:S02]  /*1720*/  ISETP.NE.AND.EX P0, PT, R31, RZ, PT, P0 ;  /* 0x000000ff1f00720c */ /* 0x000fe40003f05300 */
[----:B------:R-:W1:Y:S01]  /*1730*/  LDC R26, c[0x0][0x600] ;  /* 0x00018000ff1a7b82 */ /* 0x000e620000000800 */
[-CC-:B0-----:R-:W-:Y:S02]  /*1740*/  SHF.R.U64 R18, R8, R12.reuse, R3.reuse ;  /* 0x0000000c08127219 */ /* 0x181fe40000001203 */
[----:B------:R-:W-:-:S05]  /*1750*/  SHF.R.U32.HI R3, RZ, R12, R3 ;  /* 0x0000000cff037219 */ /* 0x000fca0000011603 */
[----:B------:R-:W0:Y:S01]  /*1760*/  LDC R27, c[0x0][0x648] ;  /* 0x00019200ff1b7b82 */ /* 0x000e220000000800 */
[-CC-:B---3--:R-:W-:Y:S02]  /*1770*/  SHF.R.U64 R34, R18, R22.reuse, R3.reuse ;  /* 0x0000001612227219 */ /* 0x188fe40000001203 */
[----:B------:R-:W-:Y:S01]  /*1780*/  SHF.R.U32.HI R8, RZ, R22, R3 ;  /* 0x00000016ff087219 */ /* 0x000fe20000011603 */
[----:B------:R-:W-:-:S04]  /*1790*/  IMAD.MOV.U32 R22, RZ, RZ, 0x1 ;  /* 0x00000001ff167424 */ /* 0x000fc800078e00ff */
[----:B------:R-:W3:Y:S01]  /*17a0*/  LDC R33, c[0x0][0x638] ;  /* 0x00018e00ff217b82 */ /* 0x000ee20000000800 */
[-CC-:B----4-:R-:W-:Y:S02]  /*17b0*/  SHF.R.U64 R36, R34, R29.reuse, R8.reuse ;  /* 0x0000001d22247219 */ /* 0x190fe40000001208 */
[-C--:B------:R-:W-:Y:S02]  /*17c0*/  SHF.L.U32 R3, R10, R29.reuse, RZ ;  /* 0x0000001d0a037219 */ /* 0x080fe400000006ff */
[----:B------:R-:W-:Y:S01]  /*17d0*/  SHF.R.U32.HI R9, RZ, R29, R8 ;  /* 0x0000001dff097219 */ /* 0x000fe20000011608 */
[----:B------:R-:W-:Y:S01]  /*17e0*/  IMAD.MOV.U32 R8, RZ, RZ, R36 ;  /* 0x000000ffff087224 */ /* 0x000fe200078e0024 */
[----:B------:R-:W-:Y:S01]  /*17f0*/  LOP3.LUT R15, RZ, R3, RZ, 0x33, !PT ;  /* 0x00000003ff0f7212 */ /* 0x000fe200078e33ff */
[----:B------:R-:W4:Y:S01]  /*1800*/  LDC R28, c[0x0][0x610] ;  /* 0x00018400ff1c7b82 */ /* 0x000f220000000800 */
[----:B------:R-:W-:Y:S05]  /*1810*/  @!P0 BRA `(.L_x_15) ;  /* 0x0000000000288947 */ /* 0x000fea0003800000 */
[----:B------:R-:W2:Y:S02]  /*1820*/  LDC R3, c[0x0][0x64c] ;  /* 0x00019300ff037b82 */ /* 0x000ea40000000800 */
[----:B--2---:R-:W-:-:S05]  /*1830*/  IADD3 R3, P0, R36, R3, RZ ;  /* 0x0000000324037210 */ /* 0x004fca0007f1e0ff */
[----:B------:R-:W-:-:S04]  /*1840*/  IMAD.X R19, RZ, RZ, R9, P0 ;  /* 0x000000ffff137224 */ /* 0x000fc800000e0609 */
[----:B------:R-:W-:-:S04]  /*1850*/  IMAD.WIDE.U32 R8, R19, R30, RZ ;  /* 0x0000001e13087225 */ /* 0x000fc800078e00ff */
[----:B------:R-:W-:-:S04]  /*1860*/  IMAD.WIDE.U32 R10, P0, R3, R31, R8 ;  /* 0x0000001f030a7225 */ /* 0x000fc80007800008 */
[----:B------:R-:W-:-:S04]  /*1870*/  IMAD.WIDE.U32 R8, R3, R30, RZ ;  /* 0x0000001e03087225 */ /* 0x000fc800078e00ff */
[----:B------:R-:W-:Y:S01]  /*1880*/  IMAD.X R13, RZ, RZ, RZ, P0 ;  /* 0x000000ffff0d7224 */ /* 0x000fe200000e06ff */
[----:B------:R-:W-:Y:S01]  /*1890*/  IADD3 RZ, P0, R9, R10, RZ ;  /* 0x0000000a09ff7210 */ /* 0x000fe20007f1e0ff */
[----:B------:R-:W-:-:S04]  /*18a0*/  IMAD.MOV.U32 R12, RZ, RZ, R11 ;  /* 0x000000ffff0c7224 */ /* 0x000fc800078e000b */
[----:B------:R-:W-:-:S08]  /*18b0*/  IMAD.WIDE.U32.X R8, R19, R31, R12, P0 ;  /* 0x0000001f13087225 */ /* 0x000fd000000e040c */
.L_x_15:
[----:B0-----:R-:W-:Y:S01]  /*18c0*/  SHF.R.U64 R7, R8, R27, R9 ;  /* 0x0000001b08077219 */ /* 0x001fe20000001209 */
[----:B-1----:R-:W-:Y:S01]  /*18d0*/  VIADD R9, R26, 0xffffffff ;  /* 0xffffffff1a097836 */ /* 0x002fe20000000000 */
[----:B------:R-:W-:Y:S01]  /*18e0*/  SHF.L.U32 R3, R22, R29, RZ ;  /* 0x0000001d16037219 */ /* 0x000fe200000006ff */
[----:B------:R-:W-:Y:S01]  /*18f0*/  @P1 IMAD R21, R25, R24, R6 ;  /* 0x0000001819151224 */ /* 0x000fe200078e0206 */
[----:B------:R-:W-:Y:S01]  /*1900*/  LOP3.LUT R8, R34, R15, RZ, 0xc0, !PT ;  /* 0x0000000f22087212 */ /* 0x000fe200078ec0ff */
[----:B------:R-:W-:Y:S02]  /*1910*/  IMAD.MOV R10, RZ, RZ, -R7 ;  /* 0x000000ffff0a7224 */ /* 0x000fe400078e0a07 */
[----:B------:R-:W-:Y:S02]  /*1920*/  IMAD.MOV.U32 R6, RZ, RZ, 0x1 ;  /* 0x00000001ff067424 */ /* 0x000fe400078e00ff */
[----:B------:R-:W-:Y:S01]  /*1930*/  IMAD R8, R3, R7, R8 ;  /* 0x0000000703087224 */ /* 0x000fe200078e0208 */
[----:B------:R-:W-:Y:S01]  /*1940*/  LOP3.LUT R7, R18, R9, RZ, 0xc0, !PT ;  /* 0x0000000912077212 */ /* 0x000fe200078ec0ff */
[----:B---3--:R-:W-:-:S02]  /*1950*/  IMAD R3, R10, R33, R36 ;  /* 0x000000210a037224 */ /* 0x008fc400078e0224 */
[----:B----4-:R-:W-:Y:S02]  /*1960*/  IMAD R22, R8, R28, R21 ;  /* 0x0000001c08167224 */ /* 0x010fe400078e0215 */
[----:B------:R-:W-:Y:S01]  /*1970*/  IMAD R7, R3, R26, R7 ;  /* 0x0000001a03077224 */ /* 0x000fe200078e0207 */
[----:B------:R-:W-:Y:S01]  /*1980*/  PRMT R3, R6, 0x7610, R3 ;  /* 0x0000761006037816 */ /* 0x000fe20000000003 */
[----:B------:R-:W-:-:S03]  /*1990*/  IMAD.MOV.U32 R18, RZ, RZ, R32 ;  /* 0x000000ffff127224 */ /* 0x000fc600078e0020 */
[----:B------:R-:W-:Y:S02]  /*19a0*/  SEL R19, R7, R22, !P1 ;  /* 0x0000001607137207 */ /* 0x000fe40004800000 */
[----:B------:R-:W-:-:S07]  /*19b0*/  SEL R22, R22, R7, !P1 ;  /* 0x0000000716167207 */ /* 0x000fce0004800000 */
.L_x_13:
[----:B------:R-:W-:Y:S05]  /*19c0*/  @!P3 BRA `(.L_x_16) ;  /* 0x00000000000cb947 */ /* 0x000fea0003800000 */
[----:B------:R-:W-:Y:S01]  /*19d0*/  UCGABAR_WAIT ;  /* 0x0000000000007dc7 */ /* 0x000fe20008000000 */
[----:B------:R-:W-:Y:S01]  /*19e0*/  CCTL.IVALL ;  /* 0x00000000ff00798f */ /* 0x000fe20002000000 */
[----:B------:R-:W-:Y:S05]  /*19f0*/  BRA `(.L_x_17) ;  /* 0x0000000000047947 */ /* 0x000fea0003800000 */
.L_x_16:
[----:B------:R-:W-:Y:S06]  /*1a00*/  BAR.SYNC.DEFER_BLOCKING 0x0 ;  /* 0x0000000000007b1d */ /* 0x000fec0000010000 */
.L_x_17:
[----:B------:R-:W-:Y:S05]  /*1a10*/  @!P2 BRA `(.L_x_18) ;  /* 0x0000002c00f0a947 */ /* 0x000fea0003800000 */
[----:B------:R-:W-:-:S13]  /*1a20*/  ISETP.GT.U32.AND P0, PT, R35, 0x1, PT ;  /* 0x000000012300780c */ /* 0x000fda0003f04070 */
[----:B------:R-:W-:Y:S05]  /*1a30*/  @P0 EXIT ;  /* 0x000000000000094d */ /* 0x000fea0003800000 */
.L_x_19:
[----:B------:R-:W-:-:S08]  /*1a40*/  NOP ;  /* 0x0000000000007918 */ /* 0x000fd00000000000 */
[----:B------:R-:W1:Y:S02]  /*1a50*/  USETMAXREG.TRY_ALLOC.CTAPOOL UP0, 0xe8 ;  /* 0x000000e8000079c8 */ /* 0x000e640008000600 */
[----:B-1----:R-:W-:-:S13]  /*1a60*/  PLOP3.LUT P0, PT, PT, PT, UP0, 0x80, 0x0 ;  /* 0x000000000000781c */ /* 0x002fda0003f0f008 */
[----:B------:R-:W-:Y:S05]  /*1a70*/  @!P0 BRA `(.L_x_19) ;  /* 0xfffffffc00f08947 */ /* 0x000fea000383ffff */
[----:B------:R-:W-:-:S13]  /*1a80*/  LOP3.LUT P0, RZ, R3, 0xff, RZ, 0xc0, !PT ;  /* 0x000000ff03ff7812 */ /* 0x000fda000780c0ff */
[----:B------:R-:W-:Y:S05]  /*1a90*/  @!P0 EXIT ;  /* 0x000000000000894d */ /* 0x000fea0003800000 */
[----:B0-----:R-:W3:Y:S01]  /*1aa0*/  LDL.64 R10, [R1] ;  /* 0x00000000010a7983 */ /* 0x001ee20000100a00 */
[----:B------:R-:W0:Y:S01]  /*1ab0*/  S2UR UR4, SR_CgaCtaId ;  /* 0x00000000000479c3 */ /* 0x000e220000008800 */
[CC--:B------:R-:W-:Y:S01]  /*1ac0*/  LEA.HI R3, R20.reuse, R5.reuse, RZ, 0x2 ;  /* 0x0000000514037211 */ /* 0x0c0fe200078f10ff */
[----:B------:R-:W-:Y:S01]  /*1ad0*/  UMOV UR41, 0x400 ;  /* 0x0000040000297882 */ /* 0x000fe20000000000 */
[----:B------:R-:W-:Y:S01]  /*1ae0*/  LEA.HI R20, R20, R5, RZ, 0x5 ;  /* 0x0000000514147211 */ /* 0x000fe200078f28ff */
[----:B------:R-:W-:Y:S01]  /*1af0*/  UISETP.LT.AND UP0, UPT, UR40, 0x1, UPT ;  /* 0x000000012800788c */ /* 0x000fe2000bf01270 */
[----:B------:R-:W-:Y:S01]  /*1b00*/  LOP3.LUT R4, R3, 0xfffffffc, RZ, 0xc0, !PT ;  /* 0xfffffffc03047812 */ /* 0x000fe200078ec0ff */
[----:B------:R-:W-:Y:S01]  /*1b10*/  UIADD3 UR5, UR43, -0x1, URZ ;  /* 0xffffffff2b057890 */ /* 0x000fe2000fffe03f */
[--C-:B------:R-:W-:Y:S01]  /*1b20*/  SHF.R.S32.HI R60, RZ, 0x2, R3.reuse ;  /* 0x00000002ff3c7819 */ /* 0x100fe20000011403 */
[----:B--2---:R-:W1:Y:S01]  /*1b30*/  LDC R59, c[0x0][0x658] ;  /* 0x00019600ff3b7b82 */ /* 0x004e620000000800 */
[----:B------:R-:W-:Y:S01]  /*1b40*/  SHF.R.S32.HI R7, RZ, 0x1f, R3 ;  /* 0x0000001fff077819 */ /* 0x000fe20000011403 */
[----:B------:R-:W-:Y:S01]  /*1b50*/  IMAD.IADD R4, R5, 0x1, -R4 ;  /* 0x0000000105047824 */ /* 0x000fe200078e0a04 */
[----:B------:R-:W-:Y:S01]  /*1b60*/  USEL UR42, UR40, 0x1, UP0 ;  /* 0x00000001282a7887 */ /* 0x000fe20008000000 */
[----:B------:R-:W-:Y:S01]  /*1b70*/  SHF.R.S32.HI R3, RZ, 0x5, R20 ;  /* 0x00000005ff037819 */ /* 0x000fe20000011414 */
[----:B------:R-:W-:Y:S01]  /*1b80*/  UISETP.NE.AND UP0, UPT, UR5, URZ, UPT ;  /* 0x0000003f0500728c */ /* 0x000fe2000bf05270 */
[----:B------:R-:W-:Y:S01]  /*1b90*/  LEA.HI R7, R7, R60, RZ, 0x3 ;  /* 0x0000003c07077211 */ /* 0x000fe200078f18ff */
[----:B------:R-:W-:Y:S01]  /*1ba0*/  IMAD.MOV.U32 R6, RZ, RZ, -0x1 ;  /* 0xffffffffff067424 */ /* 0x000fe200078e00ff */
[----:B------:R-:W2:Y:S01]  /*1bb0*/  LDC.64 R64, c[0x0][0x5c8] ;  /* 0x00017200ff407b82 */ /* 0x000ea20000000a00 */
[----:B------:R-:W-:Y:S01]  /*1bc0*/  USEL UR7, URZ, 0x1, UP0 ;  /* 0x000000013f077887 */ /* 0x000fe20008000000 */
[----:B------:R-:W-:Y:S01]  /*1bd0*/  LOP3.LUT R7, R7, 0xfffffff8, RZ, 0xc0, !PT ;  /* 0xfffffff807077812 */ /* 0x000fe200078ec0ff */
[----:B------:R-:W-:Y:S01]  /*1be0*/  IMAD.MOV.U32 R8, RZ, RZ, 0x1 ;  /* 0x00000001ff087424 */ /* 0x000fe200078e00ff */
[----:B------:R-:W-:Y:S01]  /*1bf0*/  ULDC UR8, c[0x0][0x284] ;  /* 0x0000a10000087ab9 */ /* 0x000fe20000000800 */
[----:B------:R-:W-:Y:S01]  /*1c00*/  IMAD.SHL.U32 R62, R4, 0x2, RZ ;  /* 0x00000002043e7824 */ /* 0x000fe200078e00ff */
[----:B------:R-:W-:Y:S01]  /*1c10*/  LOP3.LUT R73, R23, 0x1, RZ, 0xfc, !PT ;  /* 0x0000000117497812 */ /* 0x000fe200078efcff */
[----:B------:R-:W-:Y:S01]  /*1c20*/  IMAD.IADD R60, R60, 0x1, -R7 ;  /* 0x000000013c3c7824 */ /* 0x000fe200078e0a07 */
[----:B------:R-:W4:Y:S01]  /*1c30*/  LDC R5, c[0x0][0x288] ;  /* 0x0000a200ff057b82 */ /* 0x000f220000000800 */
[----:B0-----:R-:W-:Y:S01]  /*1c40*/  ULEA UR41, UR4, UR41, 0x18 ;  /* 0x0000002904297291 */ /* 0x001fe2000f8ec03f */
[----:B------:R-:W-:Y:S01]  /*1c50*/  IMAD.U32 R74, RZ, RZ, UR7 ;  /* 0x00000007ff4a7e24 */ /* 0x000fe2000f8e00ff */
[----:B------:R-:W-:Y:S01]  /*1c60*/  USHF.L.U32 UR4, UR5, 0x3, URZ ;  /* 0x0000000305047899 */ /* 0x000fe2000800063f */
[--C-:B------:R-:W-:Y:S01]  /*1c70*/  SHF.R.S32.HI R61, RZ, 0x1f, R60.reuse ;  /* 0x0000001fff3d7819 */ /* 0x100fe2000001143c */
[----:B------:R-:W-:Y:S01]  /*1c80*/  UIADD3 UR5, UR41, 0x480, URZ ;  /* 0x0000048029057890 */ /* 0x000fe2000fffe03f */
[C-C-:B------:R-:W-:Y:S01]  /*1c90*/  IMAD R70, R3.reuse, -0x10, -R60.reuse ;  /* 0xfffffff003467824 */ /* 0x140fe200078e0a3c */
[----:B------:R-:W-:Y:S01]  /*1ca0*/  UIADD3 UR6, UR41, 0x1c480, URZ ;  /* 0x0001c48029067890 */ /* 0x000fe2000fffe03f */
[----:B------:R-:W0:Y:S01]  /*1cb0*/  LDC R68, c[0x0][0x600] ;  /* 0x00018000ff447b82 */ /* 0x000e220000000800 */
[----:B------:R-:W-:Y:S01]  /*1cc0*/  USHF.R.U32.HI UR5, URZ, 0x4, UR5 ;  /* 0x000000043f057899 */ /* 0x000fe20008011605 */
[-C--:B-1----:R-:W-:Y:S01]  /*1cd0*/  SHF.L.U32 R6, R6, R59.reuse, RZ ;  /* 0x0000003b06067219 */ /* 0x082fe200000006ff */
[----:B------:R-:W-:Y:S01]  /*1ce0*/  USHF.R.U32.HI UR6, URZ, 0x4, UR6 ;  /* 0x000000043f067899 */ /* 0x000fe20008011606 */
[----:B------:R-:W-:Y:S01]  /*1cf0*/  IMAD.WIDE R60, R3, 0x10, R60 ;  /* 0x00000010033c7825 */ /* 0x000fe200078e023c */
[----:B------:R-:W-:Y:S01]  /*1d00*/  UIADD3 UR47, UR41, 0x390, URZ ;  /* 0x00000390292f7890 */ /* 0x000fe2000fffe03f */
[----:B------:R-:W-:Y:S01]  /*1d10*/  SHF.L.U32 R59, R8, R59, RZ ;  /* 0x0000003b083b7219 */ /* 0x000fe200000006ff */
[----:B------:R-:W-:Y:S01]  /*1d20*/  ULOP3.LUT UR4, UR4, 0x8, URZ, 0xc0, !UPT ;  /* 0x0000000804047892 */ /* 0x000fe2000f8ec03f */
[----:B--2---:R-:W-:Y:S01]  /*1d30*/  SHF.L.U64.HI R67, R64, 0x3, R65 ;  /* 0x0000000340437819 */ /* 0x004fe20000010241 */
[----:B------:R-:W-:Y:S01]  /*1d40*/  ULOP3.LUT UR5, UR5, 0x3fff, URZ, 0xc0, !UPT ;  /* 0x00003fff05057892 */ /* 0x000fe2000f8ec03f */
[----:B------:R-:W-:Y:S01]  /*1d50*/  LOP3.LUT R69, RZ, R6, RZ, 0x33, !PT ;  /* 0x00000006ff457212 */ /* 0x000fe200078e33ff */
[----:B------:R-:W-:Y:S01]  /*1d60*/  ULOP3.LUT UR6, UR6, 0x3fff, URZ, 0xc0, !UPT ;  /* 0x00003fff06067892 */ /* 0x000fe2000f8ec03f */
[----:B------:R-:W-:Y:S01]  /*1d70*/  SHF.R.S32.HI R63, RZ, 0x1f, R62 ;  /* 0x0000001fff3f7819 */ /* 0x000fe2000001143e */
[----:B------:R-:W-:Y:S01]  /*1d80*/  VIADD R70, R70, UR8 ;  /* 0x0000000846467c36 */ /* 0x000fe20008000000 */
[----:B------:R-:W-:Y:S01]  /*1d90*/  USHF.L.U32 UR48, UR40, 0x1, URZ ;  /* 0x0000000128307899 */ /* 0x000fe2000800063f */
[----:B----4-:R-:W-:Y:S01]  /*1da0*/  IMAD R65, R4, -0x2, R5 ;  /* 0xfffffffe04417824 */ /* 0x010fe200078e0205 */
[----:B------:R-:W-:-:S02]  /*1db0*/  UIADD3 UR42, -UR42, UR40, URZ ;  /* 0x000000282a2a7290 */ /* 0x000fc4000fffe13f */
[----:B------:R-:W-:Y:S02]  /*1dc0*/  ULEA UR43, UR43, UR47, 0x3 ;  /* 0x0000002f2b2b7291 */ /* 0x000fe4000f8e183f */
[----:B------:R-:W-:Y:S02]  /*1dd0*/  ULOP3.LUT UR49, UR4, 0x8, URZ, 0x3c, !UPT ;  /* 0x0000000804317892 */ /* 0x000fe4000f8e3c3f */
[----:B------:R-:W-:Y:S01]  /*1de0*/  ULOP3.LUT UR44, UR4, 0x18, URZ, 0x3c, !UPT ;  /* 0x00000018042c7892 */ /* 0x000fe2000f8e3c3f */
[----:B0-----:R-:W-:Y:S01]  /*1df0*/  VIADD R68, R68, 0xffffffff ;  /* 0xffffffff44447836 */ /* 0x001fe20000000000 */
[----:B------:R-:W-:Y:S02]  /*1e00*/  ULOP3.LUT UR45, UR5, 0x10000, URZ, 0xfc, !UPT ;  /* 0x00010000052d7892 */ /* 0x000fe4000f8efc3f */
[----:B------:R-:W-:Y:S01]  /*1e10*/  ULOP3.LUT UR46, UR6, 0x10000, URZ, 0xfc, !UPT ;  /* 0x00010000062e7892 */ /* 0x000fe2000f8efc3f */
[----:B---3--:R-:W-:-:S11]  /*1e20*/  SHF.L.U64.HI R66, R10, 0x1, R0 ;  /* 0x000000010a427819 */ /* 0x008fd60000010200 */
.L_x_107:
[----:B------:R-:W-:-:S04]  /*1e30*/  SHF.L.U32 R0, R74, 0x1f, RZ ;  /* 0x0000001f4a007819 */ /* 0x000fc800000006ff */
[----:B------:R-:W0:Y:S02]  /*1e40*/  SYNCS.PHASECHK.TRANS64.TRYWAIT P0, [UR43+-0x8], R0 ;  /* 0xfffff800ff0075a7 */ /* 0x000e24000800016b */
[----:B0-2-4-:R-:W-:Y:S05]  /*1e50*/  @!P0 BRA `(.L_x_20) ;  /* 0x0000005800388947 */ /* 0x015fea0003800000 */
.L_x_181:
[----:B------:R-:W-:Y:S02]  /*1e60*/  ULDC UR4, c[0x0][0x28c] ;  /* 0x0000a30000047ab9 */ /* 0x000fe40000000800 */
[----:B------:R-:W-:-:S13]  /*1e70*/  ISETP.LT.AND P0, PT, RZ, UR4, PT ;  /* 0x00000004ff007c0c */ /* 0x000fda000bf01270 */
[----:B------:R-:W-:Y:S05]  /*1e80*/  @P0 BRA `(.L_x_21) ;  /* 0x0000000000400947 */ /* 0x000fea0003800000 */
[----:B0-----:R-:W-:Y:S01]  /*1e90*/  MOV R0, 0x0 ;  /* 0x0000000000007802 */ /* 0x001fe20000000f00 */
[----:B------:R-:W-:Y:S01]  /*1ea0*/  ULDC.64 UR4, c[0x4][0x68] ;  /* 0x01001a0000047ab9 */ /* 0x000fe20000000a00 */
[----:B------:R-:W-:Y:S01]  /*1eb0*/  ULDC.64 UR6, c[0x4][0x8] ;  /* 0x0100020000067ab9 */ /* 0x000fe20000000a00 */
[----:B------:R-:W-:Y:S01]  /*1ec0*/  IMAD.U32 R4, RZ, RZ, UR4 ;  /* 0x00000004ff047e24 */ /* 0x000fe2000f8e00ff */
[----:B------:R0:W1:Y:S01]  /*1ed0*/  LDC.64 R14, c[0x4][R0] ;  /* 0x01000000000e7b82 */ /* 0x0000620000000a00 */
[----:B------:R-:W-:Y:S01]  /*1ee0*/  IMAD.U32 R5, RZ, RZ, UR5 ;  /* 0x00000005ff057e24 */ /* 0x000fe2000f8e00ff */
[----:B------:R-:W-:Y:S01]  /*1ef0*/  ULDC.64 UR4, c[0x4][0x70] ;  /* 0x01001c0000047ab9 */ /* 0x000fe20000000a00 */
[----:B------:R-:W-:Y:S02]  /*1f00*/  IMAD.U32 R10, RZ, RZ, UR6 ;  /* 0x00000006ff0a7e24 */ /* 0x000fe4000f8e00ff */
[----:B------:R-:W-:Y:S02]  /*1f10*/  IMAD.U32 R6, RZ, RZ, UR4 ;  /* 0x00000004ff067e24 */ /* 0x000fe4000f8e00ff */
[----:B------:R-:W-:-:S02]  /*1f20*/  IMAD.U32 R7, RZ, RZ, UR5 ;  /* 0x00000005ff077e24 */ /* 0x000fc4000f8e00ff */
[----:B------:R-:W-:Y:S02]  /*1f30*/  IMAD.U32 R11, RZ, RZ, UR7 ;  /* 0x00000007ff0b7e24 */ /* 0x000fe4000f8e00ff */
[----:B------:R-:W-:Y:S02]  /*1f40*/  IMAD.MOV.U32 R8, RZ, RZ, 0x1e1 ;  /* 0x000001e1ff087424 */ /* 0x000fe400078e00ff */
[----:B------:R-:W-:Y:S02]  /*1f50*/  IMAD.MOV.U32 R12, RZ, RZ, 0x1 ;  /* 0x00000001ff0c7424 */ /* 0x000fe400078e00ff */
[----:B0-----:R-:W-:-:S07]  /*1f60*/  IMAD.MOV.U32 R13, RZ, RZ, RZ ;  /* 0x000000ffff0d7224 */ /* 0x001fce00078e00ff */
[----:B------:R-:W-:-:S07]  /*1f70*/  LEPC R20, `(.L_x_21) ;  /* 0x000000001014794e */ /* 0x000fce0000000000 */
[----:B-1---5:R-:W-:Y:S05]  /*1f80*/  CALL.ABS.NOINC R14 ;  /* 0x000000000e007343 */ /* 0x022fea0003c00000 */
.L_x_21:
[----:B------:R-:W-:-:S13]  /*1f90*/  ISETP.NE.AND P0, PT, R73, 0x3, PT ;  /* 0x000000034900780c */ /* 0x000fda0003f05270 */
[----:B------:R-:W-:Y:S05]  /*1fa0*/  @!P0 BRA `(.L_x_22) ;  /* 0x0000000000048947 */ /* 0x000fea0003800000 */
[----:B------:R-:W-:Y:S01]  /*1fb0*/  BPT.TRAP 0x1 ;  /* 0x000000040000795c */ /* 0x000fe20000300000 */
.L_x_22:
[----:B0-----:R-:W-:Y:S02]  /*1fc0*/  IMAD.U32 R3, RZ, RZ, UR39 ;  /* 0x00000027ff037e24 */ /* 0x001fe4000f8e00ff */
[----:B------:R-:W-:-:S03]  /*1fd0*/  IMAD.U32 R0, RZ, RZ, UR38 ;  /* 0x00000026ff007e24 */ /* 0x000fc6000f8e00ff */
[----:B------:R-:W-:Y:S02]  /*1fe0*/  LEA R3, R3, UR41, 0x3 ;  /* 0x0000002903037c11 */ /* 0x000fe4000f8e18ff */
[----:B------:R-:W-:-:S04]  /*1ff0*/  SHF.L.U32 R0, R0, 0x1f, RZ ;  /* 0x0000001f00007819 */ /* 0x000fc800000006ff */
[----:B------:R0:W1:Y:S01]  /*2000*/  SYNCS.PHASECHK.TRANS64.TRYWAIT P1, [R3+URZ], R0 ;  /* 0x00000000030075a7 */ /* 0x000062000802017f */
[----:B------:R-:W-:Y:S05]  /*2010*/  @!P0 BRA `(.L_x_23) ;  /* 0x0000000000048947 */ /* 0x000fea0003800000 */
[----:B------:R-:W-:Y:S01]  /*2020*/  BPT.TRAP 0x1 ;  /* 0x000000040000795c */ /* 0x000fe20000300000 */
.L_x_23:
[----:B-1----:R-:W-:Y:S05]  /*2030*/  @P1 BRA `(.L_x_24) ;  /* 0x0000000000081947 */ /* 0x002fea0003800000 */
[----:B------:R-:W1:Y:S02]  /*2040*/  SYNCS.PHASECHK.TRANS64.TRYWAIT P1, [R3+URZ], R0 ;  /* 0x00000000030075a7 */ /* 0x000e64000802017f */
[----:B-1----:R-:W-:Y:S05]  /*2050*/  @!P1 BRA `(.L_x_25) ;  /* 0x0000005400d09947 */ /* 0x002fea0003800000 */
.L_x_24:
[----:B------:R-:W-:Y:S05]  /*2060*/  WARPSYNC.ALL ;  /* 0x0000000000007948 */ /* 0x000fea0003800000 */
[----:B------:R-:W-:Y:S01]  /*2070*/  ULEA UR4, UR39, UR45, 0x7 ;  /* 0x0000002d27047291 */ /* 0x000fe2000f8e383f */
[----:B------:R-:W-:Y:S01]  /*2080*/  WARPGROUP.ARRIVE ;  /* 0x00000000000079c5 */ /* 0x000fe20000000000 */
[----:B------:R-:W-:Y:S01]  /*2090*/  ULEA UR6, UR39, UR46, 0x7 ;  /* 0x0000002e27067291 */ /* 0x000fe2000f8e383f */
[----:B01----:R-:W-:Y:S01]  /*20a0*/  IMAD.U32 R0, RZ, RZ, UR42 ;  /* 0x0000002aff007e24 */ /* 0x003fe2000f8e00ff */
[----:B------:R-:W-:Y:S01]  /*20b0*/  UMOV UR5, 0xc0000010 ;  /* 0xc000001000057882 */ /* 0x000fe20000000000 */
[----:B------:R-:W-:-:S03]  /*20c0*/  UMOV UR7, 0xc0000010 ;  /* 0xc000001000077882 */ /* 0x000fc60000000000 */
[----:B------:R-:W-:-:S03]  /*20d0*/  ISETP.GE.AND P1, PT, R0, 0x1, PT ;  /* 0x000000010000780c */ /* 0x000fc60003f26270 */
[----:B------:R-:W-:Y:S03]  /*20e0*/  IGMMA.64x64x32.S8.S8 R24, gdesc[UR4], RZ, !UPT, gsb0 ;  /* 0x01e00000041879f1 */ /* 0x000fe6000c0410ff */
[----:B------:R-:W-:-:S07]  /*20f0*/  WARPGROUP.DEPBAR.LE gsb0, 0x0 ;  /* 0x00008000000079c5 */ /* 0x000fce0000010000 */
[----:B------:R-:W-:Y:S05]  /*2100*/  @!P1 BRA `(.L_x_26) ;  /* 0x0000000000b89947 */ /* 0x000fea0003800000 */
[----:B------:R-:W-:Y:S01]  /*2110*/  UIADD3 UR4, UR39, 0x1, URZ ;  /* 0x0000000127047890 */ /* 0x000fe2000fffe03f */
[----:B------:R-:W-:Y:S02]  /*2120*/  IMAD.U32 R0, RZ, RZ, UR42 ;  /* 0x0000002aff007e24 */ /* 0x000fe4000f8e00ff */
[----:B------:R-:W-:Y:S01]  /*2130*/  IMAD.U32 R3, RZ, RZ, UR39 ;  /* 0x00000027ff037e24 */ /* 0x000fe2000f8e00ff */
[----:B------:R-:W-:-:S04]  /*2140*/  UISETP.NE.AND UP0, UPT, UR4, 0x38, UPT ;  /* 0x000000380400788c */ /* 0x000fc8000bf05270 */
[----:B------:R-:W-:Y:S02]  /*2150*/  USEL UR5, URZ, 0x1, UP0 ;  /* 0x000000013f057887 */ /* 0x000fe40008000000 */
[----:B------:R-:W-:Y:S02]  /*2160*/  USEL UR8, UR4, URZ, UP0 ;  /* 0x0000003f04087287 */ /* 0x000fe40008000000 */
[----:B------:R-:W-:-:S06]  /*2170*/  ULOP3.LUT UR5, UR38, UR5, URZ, 0x3c, !UPT ;  /* 0x0000000526057292 */ /* 0x000fcc000f8e3c3f */
[----:B------:R-:W-:-:S07]  /*2180*/  IMAD.U32 R6, RZ, RZ, UR5 ;  /* 0x00000005ff067e24 */ /* 0x000fce000f8e00ff */
.L_x_33:
[----:B------:R-:W-:Y:S05]  /*2190*/  @!P0 BRA `(.L_x_27) ;  /* 0x0000000000048947 */ /* 0x000fea0003800000 */
[----:B------:R-:W-:Y:S01]  /*21a0*/  BPT.TRAP 0x1 ;  /* 0x000000040000795c */ /* 0x000fe20000300000 */
.L_x_27:
[----:B------:R-:W-:Y:S01]  /*21b0*/  ULEA UR4, UR8, UR41, 0x3 ;  /* 0x0000002908047291 */ /* 0x000fe2000f8e183f */
[----:B------:R-:W-:-:S08]  /*21c0*/  SHF.L.U32 R4, R6, 0x1f, RZ ;  /* 0x0000001f06047819 */ /* 0x000fd000000006ff */
[----:B------:R0:W1:Y:S01]  /*21d0*/  SYNCS.PHASECHK.TRANS64.TRYWAIT P1, [UR4], R4 ;  /* 0x00000004ff0075a7 */ /* 0x0000620008020144 */
[----:B------:R-:W-:Y:S05]  /*21e0*/  @!P0 BRA `(.L_x_28) ;  /* 0x0000000000048947 */ /* 0x000fea0003800000 */
[----:B------:R-:W-:Y:S01]  /*21f0*/  BPT.TRAP 0x1 ;  /* 0x000000040000795c */ /* 0x000fe20000300000 */
.L_x_28:
[----:B-1----:R-:W-:Y:S05]  /*2200*/  @P1 BRA `(.L_x_29) ;  /* 0x0000000000081947 */ /* 0x002fea0003800000 */
[----:B------:R-:W1:Y:S02]  /*2210*/  SYNCS.PHASECHK.TRANS64.TRYWAIT P1, [UR4], R4 ;  /* 0x00000004ff0075a7 */ /* 0x000e640008020144 */
[----:B-1----:R-:W-:Y:S05]  /*2220*/  @!P1 BRA `(.L_x_30) ;  /* 0x0000005400709947 */ /* 0x002fea0003800000 */
.L_x_29:
[----:B------:R-:W-:Y:S01]  /*2230*/  ULEA UR4, UR8, UR45, 0x7 ;  /* 0x0000002d08047291 */ /* 0x000fe2000f8e383f */
[----:B------:R-:W-:Y:S01]  /*2240*/  WARPGROUP.ARRIVE ;  /* 0x00000000000079c5 */ /* 0x000fe20000000000 */
[----:B------:R-:W-:Y:S01]  /*2250*/  ULEA UR6, UR8, UR46, 0x7 ;  /* 0x0000002e08067291 */ /* 0x000fe2000f8e383f */
[----:B------:R-:W-:Y:S01]  /*2260*/  UMOV UR5, 0xc0000010 ;  /* 0xc000001000057882 */ /* 0x000fe20000000000 */
[----:B------:R-:W-:-:S07]  /*2270*/  UMOV UR7, 0xc0000010 ;  /* 0xc000001000077882 */ /* 0x000fce0000000000 */
[----:B------:R-:W-:Y:S03]  /*2280*/  IGMMA.64x64x32.S8.S8 R24, gdesc[UR4], R24, gsb0 ;  /* 0x01e00000041879f1 */ /* 0x000fe60008041018 */
[----:B------:R-:W-:Y:S02]  /*2290*/  WARPGROUP.DEPBAR.LE gsb0, 0x0 ;  /* 0x00008000000079c5 */ /* 0x000fe40000010000 */
[----:B------:R-:W-:Y:S05]  /*22a0*/  @!P0 BRA `(.L_x_31) ;  /* 0x0000000000048947 */ /* 0x000fea0003800000 */
[----:B------:R-:W-:Y:S01]  /*22b0*/  BPT.TRAP 0x1 ;  /* 0x000000040000795c */ /* 0x000fe20000300000 */
.L_x_31:
[----:B------:R-:W-:-:S13]  /*22c0*/  ISETP.NE.AND P1, PT, R72, RZ, PT ;  /* 0x000000ff4800720c */ /* 0x000fda0003f25270 */
[----:B01----:R-:W-:-:S05]  /*22d0*/  @P1 LEA R4, R3, UR41, 0x3 ;  /* 0x0000002903041c11 */ /* 0x003fca000f8e18ff */
[----:B------:R-:W-:-:S05]  /*22e0*/  @P1 VIADD R5, R4, 0x1c0 ;  /* 0x000001c004051836 */ /* 0x000fca0000000000 */
[----:B------:R-:W-:-:S04]  /*22f0*/  @P1 PRMT R5, R56, 0x654, R5 ;  /* 0x0000065438051816 */ /* 0x000fc80000000005 */
[----:B------:R0:W-:Y:S01]  /*2300*/  @P1 SYNCS.ARRIVE.TRANS64.RED.A1T0 RZ, [R5+URZ], RZ ;  /* 0x000000ff05ff19a7 */ /* 0x0001e2000810043f */
[----:B------:R-:W-:-:S13]  /*2310*/  ISETP.GT.U32.AND P1, PT, R23, 0x1, PT ;  /* 0x000000011700780c */ /* 0x000fda0003f24070 */
[----:B0-----:R-:W-:Y:S05]  /*2320*/  @P1 BRA `(.L_x_32) ;  /* 0x0000000000041947 */ /* 0x001fea0003800000 */
[----:B------:R-:W-:Y:S01]  /*2330*/  BPT.TRAP 0x1 ;  /* 0x000000040000795c */ /* 0x000fe20000300000 */
.L_x_32:
[----:B------:R-:W-:Y:S01]  /*2340*/  UIADD3 UR8, UR8, 0x1, URZ ;  /* 0x0000000108087890 */ /* 0x000fe2000fffe03f */
[C---:B------:R-:W-:Y:S01]  /*2350*/  ISETP.GT.AND P2, PT, R0.reuse, 0x1, PT ;  /* 0x000000010000780c */ /* 0x040fe20003f44270 */
[----:B------:R-:W-:Y:S02]  /*2360*/  VIADD R3, R3, 0x1 ;  /* 0x0000000103037836 */ /* 0x000fe40000000000 */
[----:B------:R-:W-:Y:S01]  /*2370*/  UISETP.NE.AND UP0, UPT, UR8, 0x38, UPT ;  /* 0x000000380800788c */ /* 0x000fe2000bf05270 */
[----:B------:R-:W-:Y:S02]  /*2380*/  VIADD R0, R0, 0xffffffff ;  /* 0xffffffff00007836 */ /* 0x000fe40000000000 */
[C---:B------:R-:W-:Y:S01]  /*2390*/  ISETP.NE.AND P1, PT, R3.reuse, 0x38, PT ;  /* 0x000000380300780c */ /* 0x040fe20003f25270 */
[----:B------:R-:W-:Y:S02]  /*23a0*/  USEL UR4, URZ, 0x1, UP0 ;  /* 0x000000013f047887 */ /* 0x000fe40008000000 */
[----:B------:R-:W-:Y:S01]  /*23b0*/  USEL UR8, UR8, URZ, UP0 ;  /* 0x0000003f08087287 */ /* 0x000fe20008000000 */
[----:B------:R-:W-:-:S03]  /*23c0*/  SEL R3, R3, RZ, P1 ;  /* 0x000000ff03037207 */ /* 0x000fc60000800000 */
[----:B------:R-:W-:Y:S01]  /*23d0*/  LOP3.LUT R6, R6, UR4, RZ, 0x3c, !PT ;  /* 0x0000000406067c12 */ /* 0x000fe2000f8e3cff */
[----:B------:R-:W-:Y:S07]  /*23e0*/  @P2 BRA `(.L_x_33) ;  /* 0xfffffffc00682947 */ /* 0x000fee000383ffff */
.L_x_26:
[----:B------:R-:W0:Y:S01]  /*23f0*/  LDC R0, c[0x0][0x28c] ;  /* 0x0000a300ff007b82 */ /* 0x000e220000000800 */
[----:B------:R-:W-:-:S04]  /*2400*/  IMAD.U32 R3, RZ, RZ, UR49 ;  /* 0x00000031ff037e24 */ /* 0x000fc8000f8e00ff */
[----:B------:R1:W-:Y:S01]  /*2410*/  SYNCS.ARRIVE.TRANS64.A1T0 RZ, [R3+UR47], RZ ;  /* 0x000000ff03ff79a7 */ /* 0x0003e2000810002f */
[----:B0-----:R-:W-:-:S13]  /*2420*/  ISETP.GE.AND P1, PT, R0, 0x1, PT ;  /* 0x000000010000780c */ /* 0x001fda0003f26270 */
[----:B-1----:R-:W-:Y:S05]  /*2430*/  @!P1 BRA `(.L_x_34) ;  /* 0x0000000000449947 */ /* 0x002fea0003800000 */
[----:B------:R-:W-:Y:S05]  /*2440*/  @!P0 BRA `(.L_x_35) ;  /* 0x0000000000048947 */ /* 0x000fea0003800000 */
[----:B------:R-:W-:Y:S01]  /*2450*/  BPT.TRAP 0x1 ;  /* 0x000000040000795c */ /* 0x000fe20000300000 */
.L_x_35:
[----:B------:R-:W-:-:S13]  /*2460*/  ISETP.NE.AND P0, PT, R72, RZ, PT ;  /* 0x000000ff4800720c */ /* 0x000fda0003f05270 */
[----:B------:R-:W-:-:S05]  /*2470*/  VOTEU.ANY UP0, P0 ;  /* 0x00000000003f7886 */ /* 0x000fca0000000100 */
[----:B------:R-:W-:-:S06]  /*2480*/  @UP0 UIADD3 UR4, UR39, UR42, URZ ;  /* 0x0000002a27040290 */ /* 0x000fcc000fffe03f */
[----:B------:R-:W-:Y:S02]  /*2490*/  IMAD.U32 R4, RZ, RZ, UR4 ;  /* 0x00000004ff047e24 */ /* 0x000fe4000f8e00ff */
[----:B------:R-:W-:-:S03]  /*24a0*/  IMAD.U32 R3, RZ, RZ, UR4 ;  /* 0x00000004ff037e24 */ /* 0x000fc6000f8e00ff */
[----:B------:R-:W-:-:S05]  /*24b0*/  @P0 SHF.R.U32.HI R4, RZ, 0x3, R4 ;  /* 0x00000003ff040819 */ /* 0x000fca0000011604 */
[----:B------:R-:W-:-:S04]  /*24c0*/  @P0 IMAD.WIDE.U32 R4, R4, 0x24924925, RZ ;  /* 0x2492492504040825 */ /* 0x000fc800078e00ff */
[----:B------:R-:W-:-:S05]  /*24d0*/  @P0 IMAD R4, R5, -0x38, R3 ;  /* 0xffffffc805040824 */ /* 0x000fca00078e0203 */
[----:B------:R-:W-:-:S05]  /*24e0*/  @P0 LEA R4, R4, UR41, 0x3 ;  /* 0x0000002904040c11 */ /* 0x000fca000f8e18ff */
[----:B------:R-:W-:-:S05]  /*24f0*/  @P0 VIADD R3, R4, 0x1c0 ;  /* 0x000001c004030836 */ /* 0x000fca0000000000 */
[----:B------:R-:W-:-:S04]  /*2500*/  @P0 PRMT R3, R56, 0x654, R3 ;  /* 0x0000065438030816 */ /* 0x000fc80000000003 */
[----:B------:R0:W-:Y:S01]  /*2510*/  @P0 SYNCS.ARRIVE.TRANS64.RED.A1T0 RZ, [R3+URZ], RZ ;  /* 0x000000ff03ff09a7 */ /* 0x0001e2000810043f */
[----:B------:R-:W-:-:S13]  /*2520*/  ISETP.GT.U32.AND P0, PT, R23, 0x1, PT ;  /* 0x000000011700780c */ /* 0x000fda0003f04070 */
[----:B0-----:R-:W-:Y:S05]  /*2530*/  @P0 BRA `(.L_x_34) ;  /* 0x0000000000040947 */ /* 0x001fea0003800000 */
[----:B------:R-:W-:Y:S01]  /*2540*/  BPT.TRAP 0x1 ;  /* 0x000000040000795c */ /* 0x000fe20000300000 */
.L_x_34:
[----:B------:R-:W-:Y:S01]  /*2550*/  SHF.L.U32 R0, R74, 0x1f, RZ ;  /* 0x0000001f4a007819 */ /* 0x000fe200000006ff */
[----:B------:R-:W-:Y:S01]  /*2560*/  UIADD3 UR39, UR39, UR48, URZ ;  /* 0x0000003027277290 */ /* 0x000fe2000fffe03f */
[----:B------:R-:W-:Y:S01]  /*2570*/  IMAD.SHL.U32 R3, R22, 0x40, RZ ;  /* 0x0000004016037824 */ /* 0x000fe200078e00ff */
[----:B------:R-:W-:Y:S01]  /*2580*/  UISETP.GE.U32.AND UP1, UPT, UR48, 0x38, UPT ;  /* 0x000000383000788c */ /* 0x000fe2000bf26070 */
[----:B------:R-:W0:Y:S01]  /*2590*/  SYNCS.PHASECHK.TRANS64.TRYWAIT P0, [UR43+0x8], R0 ;  /* 0x00000800ff0075a7 */ /* 0x000e22000800016b */
[----:B------:R-:W-:-:S04]  /*25a0*/  UISETP.GT.U32.AND UP0, UPT, UR39, 0x37, UPT ;  /* 0x000000372700788c */ /* 0x000fc8000bf04070 */
[----:B------:R-:W-:-:S04]  /*25b0*/  UISETP.LT.U32.AND UP0, UPT, UR48, 0x38, UP0 ;  /* 0x000000383000788c */ /* 0x000fc80008701070 */
[----:B------:R-:W-:Y:S02]  /*25c0*/  USEL UR6, URZ, 0x1, !UP0 ;  /* 0x000000013f067887 */ /* 0x000fe4000c000000 */
[----:B------:R-:W-:Y:S02]  /*25d0*/  @UP1 USHF.R.U32.HI UR4, URZ, 0x3, UR39 ;  /* 0x000000033f041899 */ /* 0x000fe40008011627 */
[----:B------:R-:W-:Y:S02]  /*25e0*/  ULOP3.LUT UR38, UR38, UR6, URZ, 0x3c, !UPT ;  /* 0x0000000626267292 */ /* 0x000fe4000f8e3c3f */
[----:B------:R-:W-:-:S04]  /*25f0*/  @UP1 UIMAD.WIDE.U32 UR4, UR4, 0x24924925, URZ ;  /* 0x24924925040418a5 */ /* 0x000fc8000f8e003f */
[----:B------:R-:W-:Y:S01]  /*2600*/  @UP1 ULOP3.LUT UR38, UR38, 0x1, UR5, 0x78, !UPT ;  /* 0x0000000126261892 */ /* 0x000fe2000f8e7805 */
[----:B0-----:R-:W-:Y:S11]  /*2610*/  @!P0 BRA `(.L_x_36) ;  /* 0x00000050008c8947 */ /* 0x001ff60003800000 */
.L_x_182:
[----:B------:R-:W-:Y:S01]  /*2620*/  ULDC UR4, c[0x0][0x284] ;  /* 0x0000a10000047ab9 */ /* 0x000fe20000000800 */
[----:B------:R-:W-:Y:S01]  /*2630*/  IMAD.SHL.U32 R11, R19, 0x40, RZ ;  /* 0x00000040130b7824 */ /* 0x000fe200078e00ff */
[----:B------:R-:W-:Y:S01]  /*2640*/  ISETP.GE.AND P0, PT, R3, UR4, PT ;  /* 0x0000000403007c0c */ /* 0x000fe2000bf06270 */
[----:B------:R-:W-:-:S03]  /*2650*/  ULDC UR4, c[0x0][0x288] ;  /* 0x0000a20000047ab9 */ /* 0x000fc60000000800 */
[----:B------:R-:W-:-:S13]  /*2660*/  ISETP.GE.OR P0, PT, R11, UR4, P0 ;  /* 0x000000040b007c0c */ /* 0x000fda0008706670 */
[----:B------:R-:W-:Y:S05]  /*2670*/  @P0 BRA `(.L_x_37) ;  /* 0x0000001c003c0947 */ /* 0x000fea0003800000 */
[----:B------:R-:W-:Y:S01]  /*2680*/  SHF.R.S32.HI R10, RZ, 0x1f, R18 ;  /* 0x0000001fff0a7819 */ /* 0x000fe20000011412 */
[----:B------:R-:W-:Y:S01]  /*2690*/  ULDC.64 UR4, c[0x0][0x5d0] ;  /* 0x0001740000047ab9 */ /* 0x000fe20000000a00 */
[----:B0-----:R-:W-:Y:S01]  /*26a0*/  SHF.R.S32.HI R0, RZ, 0x1f, R11 ;  /* 0x0000001fff007819 */ /* 0x001fe2000001140b */
[----:B------:R-:W-:Y:S01]  /*26b0*/  IMAD.WIDE.U32 R4, R18, UR4, R62 ;  /* 0x0000000412047c25 */ /* 0x000fe2000f8e003e */
[----:B------:R-:W-:Y:S01]  /*26c0*/  ULDC.64 UR6, c[0x0][0x5c8] ;  /* 0x0001720000067ab9 */ /* 0x000fe20000000a00 */
[----:B------:R-:W-:Y:S02]  /*26d0*/  BSSY B0, `(.L_x_37) ;  /* 0x00001c9000007945 */ /* 0x000fe40003800000 */
[----:B------:R-:W-:Y:S01]  /*26e0*/  IMAD R7, R10, UR4, RZ ;  /* 0x000000040a077c24 */ /* 0x000fe2000f8e02ff */
[----:B------:R-:W-:Y:S01]  /*26f0*/  IADD3 R4, P0, R11, R4, RZ ;  /* 0x000000040b047210 */ /* 0x000fe20007f1e0ff */
[----:B------:R-:W-:-:S04]  /*2700*/  IMAD.WIDE R14, R22, 0x40, R60 ;  /* 0x00000040160e7825 */ /* 0x000fc800078e023c */
[----:B------:R-:W-:Y:S01]  /*2710*/  IMAD R7, R18, UR5, R7 ;  /* 0x0000000512077c24 */ /* 0x000fe2000f8e0207 */
[----:B------:R-:W-:Y:S01]  /*2720*/  ULDC.64 UR4, c[0x0][0x5c0] ;  /* 0x0001700000047ab9 */ /* 0x000fe20000000a00 */
[----:B------:R-:W-:Y:S02]  /*2730*/  IMAD.IADD R19, R70, 0x1, -R3 ;  /* 0x0000000146137824 */ /* 0x000fe400078e0a03 */
[----:B------:R-:W-:Y:S01]  /*2740*/  IMAD.IADD R22, R65, 0x1, -R11 ;  /* 0x0000000141167824 */ /* 0x000fe200078e0a0b */
[----:B------:R-:W-:Y:S01]  /*2750*/  IADD3.X R5, R0, R5, R7, P0, !PT ;  /* 0x0000000500057210 */ /* 0x000fe200007fe407 */
[----:B------:R-:W-:Y:S02]  /*2760*/  IMAD R7, R15, UR6, RZ ;  /* 0x000000060f077c24 */ /* 0x000fe4000f8e02ff */
[----:B------:R-:W-:-:S04]  /*2770*/  IMAD.WIDE.U32 R4, R14, UR6, R4 ;  /* 0x000000060e047c25 */ /* 0x000fc8000f8e0004 */
[----:B------:R-:W-:Y:S01]  /*2780*/  IMAD R7, R14, UR7, R7 ;  /* 0x000000070e077c24 */ /* 0x000fe2000f8e0207 */
[----:B------:R-:W-:-:S04]  /*2790*/  IADD3 R6, P0, R4, UR4, RZ ;  /* 0x0000000404067c10 */ /* 0x000fc8000ff1e0ff */
[----:B------:R-:W-:Y:S02]  /*27a0*/  IADD3.X R7, R5, UR5, R7, P0, !PT ;  /* 0x0000000505077c10 */ /* 0x000fe400087fe407 */
[----:B-----5:R-:W-:Y:S02]  /*27b0*/  ISETP.NE.AND P0, PT, R58, RZ, PT ;  /* 0x000000ff3a00720c */ /* 0x020fe40003f05270 */
[----:B------:R-:W-:-:S05]  /*27c0*/  LEA R4, P1, R64, R6, 0x3 ;  /* 0x0000000640047211 */ /* 0x000fca00078218ff */
[----:B------:R-:W-:-:S06]  /*27d0*/  IMAD.X R5, R67, 0x1, R7, P1 ;  /* 0x0000000143057824 */ /* 0x000fcc00008e0607 */
[----:B------:R-:W-:Y:S05]  /*27e0*/  @!P0 BRA `(.L_x_38) ;  /* 0x00000014001c8947 */ /* 0x000fea0003800000 */
[----:B------:R-:W0:Y:S01]  /*27f0*/  LDC.64 R20, c[0x0][0x5b0] ;  /* 0x00016c00ff147b82 */ /* 0x000e220000000a00 */
[----:B------:R-:W-:Y:S01]  /*2800*/  ULDC.64 UR4, c[0x0][0x5b8] ;  /* 0x00016e0000047ab9 */ /* 0x000fe20000000a00 */
[----:B------:R-:W-:Y:S01]  /*2810*/  ISETP.GE.AND P1, PT, R22, 0x1, PT ;  /* 0x000000011600780c */ /* 0x000fe20003f26270 */
[----:B------:R-:W-:Y:S01]  /*2820*/  IMAD.WIDE.U32 R8, R18, UR4, R62 ;  /* 0x0000000412087c25 */ /* 0x000fe2000f8e003e */
[----:B------:R-:W-:Y:S02]  /*2830*/  BSSY B1, `(.L_x_39) ;  /* 0x0000010000017945 */ /* 0x000fe40003800000 */
[----:B------:R-:W-:Y:S01]  /*2840*/  ISETP.LT.OR P2, PT, R19, 0x1, !P1 ;  /* 0x000000011300780c */ /* 0x000fe20004f41670 */
[----:B------:R-:W-:Y:S01]  /*2850*/  IMAD R3, R10, UR4, RZ ;  /* 0x000000040a037c24 */ /* 0x000fe2000f8e02ff */
[----:B------:R-:W1:Y:S01]  /*2860*/  LDC.64 R76, c[0x0][0x5a8] ;  /* 0x00016a00ff4c7b82 */ /* 0x000e620000000a00 */
[----:B------:R-:W-:Y:S02]  /*2870*/  IADD3 R10, P0, R11, R8, RZ ;  /* 0x000000080b0a7210 */ /* 0x000fe40007f1e0ff */
[----:B------:R-:W-:-:S05]  /*2880*/  IMAD R3, R18, UR5, R3 ;  /* 0x0000000512037c24 */ /* 0x000fca000f8e0203 */
[----:B------:R-:W-:Y:S01]  /*2890*/  IADD3.X R11, R0, R9, R3, P0, !PT ;  /* 0x00000009000b7210 */ /* 0x000fe200007fe403 */
[-C--:B0-----:R-:W-:Y:S01]  /*28a0*/  IMAD R0, R15, R20.reuse, RZ ;  /* 0x000000140f007224 */ /* 0x081fe200078e02ff */
[----:B------:R-:W-:Y:S01]  /*28b0*/  SHF.L.U64.HI R13, R20, 0x3, R21 ;  /* 0x00000003140d7819 */ /* 0x000fe20000010215 */
[----:B------:R-:W-:-:S04]  /*28c0*/  IMAD.WIDE.U32 R8, R14, R20, R10 ;  /* 0x000000140e087225 */ /* 0x000fc800078e000a */
[----:B------:R-:W-:Y:S01]  /*28d0*/  IMAD R3, R14, R21, R0 ;  /* 0x000000150e037224 */ /* 0x000fe200078e0200 */
[----:B-1----:R-:W-:Y:S01]  /*28e0*/  IADD3 R8, P0, R8, R76, RZ ;  /* 0x0000004c08087210 */ /* 0x002fe20007f1e0ff */
[----:B------:R-:W-:-:S03]  /*28f0*/  IMAD.SHL.U32 R12, R20, 0x8, RZ ;  /* 0x00000008140c7824 */ /* 0x000fc600078e00ff */
[----:B------:R-:W-:Y:S01]  /*2900*/  IADD3.X R9, R77, R9, R3, P0, !PT ;  /* 0x000000094d097210 */ /* 0x000fe200007fe403 */
[----:B------:R-:W-:Y:S08]  /*2910*/  @P2 BRA `(.L_x_40) ;  /* 0x0000000000042947 */ /* 0x000ff00003800000 */
[----:B------:R0:W5:Y:S02]  /*2920*/  LDG.E.U8 R71, desc[UR36][R8.64] ;  /* 0x0000002408477981 */ /* 0x000164000c1e1100 */
.L_x_40:
[----:B------:R-:W-:Y:S05]  /*2930*/  BSYNC B1 ;  /* 0x0000000000017941 */ /* 0x000fea0003800000 */
.L_x_39:
[----:B-----5:R-:W-:Y:S01]  /*2940*/  LOP3.LUT R0, R71, 0xffff, RZ, 0xc0, !PT ;  /* 0x0000ffff47007812 */ /* 0x020fe200078ec0ff */
[----:B------:R-:W-:Y:S01]  /*2950*/  IMAD.WIDE.U32 R12, R14, R20, R12 ;  /* 0x000000140e0c7225 */ /* 0x000fe200078e000c */
[----:B------:R-:W-:Y:S01]  /*2960*/  ISETP.GE.AND P0, PT, R22, 0x2, PT ;  /* 0x000000021600780c */ /* 0x000fe20003f06270 */
[----:B------:R-:W-:Y:S01]  /*2970*/  BSSY B1, `(.L_x_41) ;  /* 0x000000f000017945 */ /* 0x000fe20003800000 */
[----:B------:R-:W-:Y:S01]  /*2980*/  PRMT R14, R0, 0x8880, RZ ;  /* 0x00008880000e7816 */ /* 0x000fe200000000ff */
[----:B------:R-:W-:Y:S01]  /*2990*/  IMAD.IADD R0, R3, 0x1, R13 ;  /* 0x0000000103007824 */ /* 0x000fe200078e020d */
[----:B------:R-:W-:Y:S02]  /*29a0*/  IADD3 R10, P3, P4, R10, R76, R12 ;  /* 0x0000004c0a0a7210 */ /* 0x000fe40007c7e00c */
[----:B------:R-:W-:Y:S01]  /*29b0*/  ISETP.LT.OR P1, PT, R19, 0x9, !P1 ;  /* 0x000000091300780c */ /* 0x000fe20004f21670 */
[----:B------:R-:W-:Y:S01]  /*29c0*/  IMAD.MOV.U32 R3, RZ, RZ, R14 ;  /* 0x000000ffff037224 */ /* 0x000fe200078e000e */
[----:B------:R-:W-:-:S02]  /*29d0*/  IADD3.X R11, R11, R77, R0, P3, P4 ;  /* 0x0000004d0b0b7210 */ /* 0x000fc40001fe8400 */
[----:B------:R-:W-:Y:S01]  /*29e0*/  ISETP.LT.OR P3, PT, R19, 0x1, !P0 ;  /* 0x000000011300780c */ /* 0x000fe20004761670 */
[----:B------:R-:W-:-:S04]  /*29f0*/  IMAD R0, R3, R58, RZ ;  /* 0x0000003a03007224 */ /* 0x000fc800078e02ff */
[----:B------:R-:W-:-:S05]  /*2a00*/  @!P2 IMAD R3, R24, R57, R0 ;  /* 0x000000391803a224 */ /* 0x000fca00078e0200 */
[----:B------:R1:W-:Y:S03]  /*2a10*/  @!P2 STG.E.U8 desc[UR36][R6.64], R3 ;  /* 0x000000030600a986 */ /* 0x0003e6000c101124 */
[----:B------:R-:W-:Y:S05]  /*2a20*/  @P3 BRA `(.L_x_42) ;  /* 0x00000000000c3947 */ /* 0x000fea0003800000 */
[----:B------:R-:W1:Y:S02]  /*2a30*/  LDG.E.U8 R71, desc[UR36][R8.64+0x1] ;  /* 0x0000012408477981 */ /* 0x000e64000c1e1100 */
[----:B-1----:R-:W-:-:S05]  /*2a40*/  PRMT R3, R71, 0x8880, RZ ;  /* 0x0000888047037816 */ /* 0x002fca00000000ff */
[----:B------:R-:W-:-:S07]  /*2a50*/  IMAD R0, R3, R58, RZ ;  /* 0x0000003a03007224 */ /* 0x000fce00078e02ff */
.L_x_42:
[----:B------:R-:W-:Y:S05]  /*2a60*/  BSYNC B1 ;  /* 0x0000000000017941 */ /* 0x000fea0003800000 */
.L_x_41:
[----:B------:R-:W-:Y:S01]  /*2a70*/  @!P3 IMAD R25, R25, R57, R0 ;  /* 0x000000391919b224 */ /* 0x000fe200078e0200 */
[----:B------:R-:W-:Y:S04]  /*2a80*/  BSSY B1, `(.L_x_43) ;  /* 0x0000006000017945 */ /* 0x000fe80003800000 */
[----:B------:R2:W-:Y:S01]  /*2a90*/  @!P3 STG.E.U8 desc[UR36][R6.64+0x1], R25 ;  /* 0x000001190600b986 */ /* 0x0005e2000c101124 */
[----:B------:R-:W-:Y:S05]  /*2aa0*/  @P1 BRA `(.L_x_44) ;  /* 0x00000000000c1947 */ /* 0x000fea0003800000 */
[----:B------:R-:W1:Y:S02]  /*2ab0*/  LDG.E.U8 R71, desc[UR36][R10.64] ;  /* 0x000000240a477981 */ /* 0x000e64000c1e1100 */
[----:B-1----:R-:W-:-:S05]  /*2ac0*/  PRMT R3, R71, 0x8880, RZ ;  /* 0x0000888047037816 */ /* 0x002fca00000000ff */
[----:B------:R-:W-:-:S07]  /*2ad0*/  IMAD R0, R3, R58, RZ ;  /* 0x0000003a03007224 */ /* 0x000fce00078e02ff */
.L_x_44:
[----:B------:R-:W-:Y:S05]  /*2ae0*/  BSYNC B1 ;  /* 0x0000000000017941 */ /* 0x000fea0003800000 */
.L_x_43:
[C---:B------:R-:W-:Y:S01]  /*2af0*/  ISETP.LT.OR P0, PT, R19.reuse, 0x9, !P0 ;  /* 0x000000091300780c */ /* 0x040fe20004701670 */
[----:B-1----:R-:W-:Y:S01]  /*2b00*/  @!P1 IMAD R3, R26, R57, R0 ;  /* 0x000000391a039224 */ /* 0x002fe200078e0200 */
[C---:B------:R-:W-:Y:S01]  /*2b10*/  ISETP.GE.AND P3, PT, R22.reuse, 0x9, PT ;  /* 0x000000091600780c */ /* 0x040fe20003f66270 */
[----:B------:R-:W-:Y:S01]  /*2b20*/  BSSY B1, `(.L_x_45) ;  /* 0x000000a000017945 */ /* 0x000fe20003800000 */
[----:B------:R-:W-:Y:S02]  /*2b30*/  ISETP.GE.AND P2, PT, R22, 0xa, PT ;  /* 0x0000000a1600780c */ /* 0x000fe40003f46270 */
[----:B------:R1:W-:Y:S01]  /*2b40*/  @!P1 STG.E.U8 desc[UR36][R4.64], R3 ;  /* 0x0000000304009986 */ /* 0x0003e2000c101124 */
[C---:B------:R-:W-:Y:S02]  /*2b50*/  ISETP.LT.OR P4, PT, R19.reuse, 0x1, !P3 ;  /* 0x000000011300780c */ /* 0x040fe40005f81670 */
[C---:B------:R-:W-:Y:S02]  /*2b60*/  ISETP.LT.OR P1, PT, R19.reuse, 0x1, !P2 ;  /* 0x000000011300780c */ /* 0x040fe40005721670 */
[----:B------:R-:W-:-:S02]  /*2b70*/  ISETP.LT.OR P3, PT, R19, 0x9, !P3 ;  /* 0x000000091300780c */ /* 0x000fc40005f61670 */
[----:B------:R-:W-:Y:S11]  /*2b80*/  @P0 BRA `(.L_x_46) ;  /* 0x00000000000c0947 */ /* 0x000ff60003800000 */
[----:B------:R-:W1:Y:S02]  /*2b90*/  LDG.E.U8 R71, desc[UR36][R10.64+0x1] ;  /* 0x000001240a477981 */ /* 0x000e64000c1e1100 */
[----:B-1----:R-:W-:-:S05]  /*2ba0*/  PRMT R3, R71, 0x8880, RZ ;  /* 0x0000888047037816 */ /* 0x002fca00000000ff */
[----:B------:R-:W-:-:S07]  /*2bb0*/  IMAD R0, R3, R58, RZ ;  /* 0x0000003a03007224 */ /* 0x000fce00078e02ff */
.L_x_46:
[----:B------:R-:W-:Y:S05]  /*2bc0*/  BSYNC B1 ;  /* 0x0000000000017941 */ /* 0x000fea0003800000 */
.L_x_45:
[----:B------:R-:W-:Y:S01]  /*2bd0*/  @!P0 IMAD R27, R27, R57, R0 ;  /* 0x000000391b1b8224 */ /* 0x000fe200078e0200 */
[----:B------:R-:W-:Y:S04]  /*2be0*/  BSSY B1, `(.L_x_47) ;  /* 0x0000006000017945 */ /* 0x000fe80003800000 */
[----:B------:R3:W-:Y:S01]  /*2bf0*/  @!P0 STG.E.U8 desc[UR36][R4.64+0x1], R27 ;  /* 0x0000011b04008986 */ /* 0x0007e2000c101124 */
[----:B------:R-:W-:Y:S05]  /*2c00*/  @P4 BRA `(.L_x_48) ;  /* 0x00000000000c4947 */ /* 0x000fea0003800000 */
[----:B------:R-:W1:Y:S02]  /*2c10*/  LDG.E.U8 R71, desc[UR36][R8.64+0x8] ;  /* 0x0000082408477981 */ /* 0x000e64000c1e1100 */
[----:B-1----:R-:W-:-:S05]  /*2c20*/  PRMT R3, R71, 0x8880, RZ ;  /* 0x0000888047037816 */ /* 0x002fca00000000ff */
[----:B------:R-:W-:-:S07]  /*2c30*/  IMAD R0, R3, R58, RZ ;  /* 0x0000003a03007224 */ /* 0x000fce00078e02ff */
.L_x_48:
[----:B------:R-:W-:Y:S05]  /*2c40*/  BSYNC B1 ;  /* 0x0000000000017941 */ /* 0x000fea0003800000 */
.L_x_47:
[----:B-1----:R-:W-:Y:S01]  /*2c50*/  @!P4 IMAD R3, R28, R57, R0 ;  /* 0x000000391c03c224 */ /* 0x002fe200078e0200 */
[----:B------:R-:W-:Y:S04]  /*2c60*/  BSSY B1, `(.L_x_49) ;  /* 0x0000006000017945 */ /* 0x000fe80003800000 */
[----:B------:R1:W-:Y:S01]  /*2c70*/  @!P4 STG.E.U8 desc[UR36][R6.64+0x8], R3 ;  /* 0x000008030600c986 */ /* 0x0003e2000c101124 */
[----:B------:R-:W-:Y:S05]  /*2c80*/  @P1 BRA `(.L_x_50) ;  /* 0x00000000000c1947 */ /* 0x000fea0003800000 */
[----:B------:R-:W1:Y:S02]  /*2c90*/  LDG.E.U8 R71, desc[UR36][R8.64+0x9] ;  /* 0x0000092408477981 */ /* 0x000e64000c1e1100 */
[----:B-1----:R-:W-:-:S05]  /*2ca0*/  PRMT R3, R71, 0x8880, RZ ;  /* 0x0000888047037816 */ /* 0x002fca00000000ff */
[----:B------:R-:W-:-:S07]  /*2cb0*/  IMAD R0, R3, R58, RZ ;  /* 0x0000003a03007224 */ /* 0x000fce00078e02ff */
.L_x_50:
[----:B------:R-:W-:Y:S05]  /*2cc0*/  BSYNC B1 ;  /* 0x0000000000017941 */ /* 0x000fea0003800000 */
.L_x_49:
[----:B------:R-:W-:Y:S01]  /*2cd0*/  @!P1 IMAD R29, R29, R57, R0 ;  /* 0x000000391d1d9224 */ /* 0x000fe200078e0200 */
[----:B------:R-:W-:Y:S04]  /*2ce0*/  BSSY B1, `(.L_x_51) ;  /* 0x0000006000017945 */ /* 0x000fe80003800000 */
[----:B------:R4:W-:Y:S01]  /*2cf0*/  @!P1 STG.E.U8 desc[UR36][R6.64+0x9], R29 ;  /* 0x0000091d06009986 */ /* 0x0009e2000c101124 */
[----:B------:R-:W-:Y:S05]  /*2d00*/  @P3 BRA `(.L_x_52) ;  /* 0x00000000000c3947 */ /* 0x000fea0003800000 */
[----:B------:R-:W1:Y:S02]  /*2d10*/  LDG.E.U8 R71, desc[UR36][R10.64+0x8] ;  /* 0x000008240a477981 */ /* 0x000e64000c1e1100 */
[----:B-1----:R-:W-:-:S05]  /*2d20*/  PRMT R3, R71, 0x8880, RZ ;  /* 0x0000888047037816 */ /* 0x002fca00000000ff */
[----:B------:R-:W-:-:S07]  /*2d30*/  IMAD R0, R3, R58, RZ ;  /* 0x0000003a03007224 */ /* 0x000fce00078e02ff */
.L_x_52:
[----:B------:R-:W-:Y:S05]  /*2d40*/  BSYNC B1 ;  /* 0x0000000000017941 */ /* 0x000fea0003800000 */
.L_x_51:
        /* <DEDUP_REMOVED lines=13> */
.L_x_54:
[----:B------:R-:W-:Y:S05]  /*2e20*/  BSYNC B1 ;  /* 0x0000000000017941 */ /* 0x000fea0003800000 */
.L_x_53:
[----:B------:R-:W-:Y:S01]  /*2e30*/  @!P2 IMAD R31, R31, R57, R0 ;  /* 0x000000391f1fa224 */ /* 0x000fe200078e0200 */
[----:B------:R-:W-:Y:S04]  /*2e40*/  BSSY B1, `(.L_x_55) ;  /* 0x0000006000017945 */ /* 0x000fe80003800000 */
[----:B------:R0:W-:Y:S01]  /*2e50*/  @!P2 STG.E.U8 desc[UR36][R4.64+0x9], R31 ;  /* 0x0000091f0400a986 */ /* 0x0001e2000c101124 */
[----:B------:R-:W-:Y:S05]  /*2e60*/  @P4 BRA `(.L_x_56) ;  /* 0x00000000000c4947 */ /* 0x000fea0003800000 */
[----:B------:R-:W1:Y:S02]  /*2e70*/  LDG.E.U8 R71, desc[UR36][R8.64+0x10] ;  /* 0x0000102408477981 */ /* 0x000e64000c1e1100 */
[----:B-1----:R-:W-:-:S05]  /*2e80*/  PRMT R3, R71, 0x8880, RZ ;  /* 0x0000888047037816 */ /* 0x002fca00000000ff */
[----:B------:R-:W-:-:S07]  /*2e90*/  IMAD R0, R3, R58, RZ ;  /* 0x0000003a03007224 */ /* 0x000fce00078e02ff */
.L_x_56:
[----:B------:R-:W-:Y:S05]  /*2ea0*/  BSYNC B1 ;  /* 0x0000000000017941 */ /* 0x000fea0003800000 */
.L_x_55:
[----:B-1----:R-:W-:Y:S01]  /*2eb0*/  @!P4 IMAD R3, R32, R57, R0 ;  /* 0x000000392003c224 */ /* 0x002fe200078e0200 */
[----:B------:R-:W-:Y:S04]  /*2ec0*/  BSSY B1, `(.L_x_57) ;  /* 0x0000006000017945 */ /* 0x000fe80003800000 */
[----:B------:R1:W-:Y:S01]  /*2ed0*/  @!P4 STG.E.U8 desc[UR36][R6.64+0x10], R3 ;  /* 0x000010030600c986 */ /* 0x0003e2000c101124 */
[----:B------:R-:W-:Y:S05]  /*2ee0*/  @P3 BRA `(.L_x_58) ;  /* 0x00000000000c3947 */ /* 0x000fea0003800000 */
[----:B------:R-:W1:Y:S02]  /*2ef0*/  LDG.E.U8 R71, desc[UR36][R8.64+0x11] ;  /* 0x0000112408477981 */ /* 0x000e64000c1e1100 */
[----:B-1----:R-:W-:-:S05]  /*2f00*/  PRMT R3, R71, 0x8880, RZ ;  /* 0x0000888047037816 */ /* 0x002fca00000000ff */
[----:B------:R-:W-:-:S07]  /*2f10*/  IMAD R0, R3, R58, RZ ;  /* 0x0000003a03007224 */ /* 0x000fce00078e02ff */
.L_x_58:
[----:B------:R-:W-:Y:S05]  /*2f20*/  BSYNC B1 ;  /* 0x0000000000017941 */ /* 0x000fea0003800000 */
.L_x_57:
[----:B------:R-:W-:Y:S01]  /*2f30*/  @!P3 IMAD R33, R33, R57, R0 ;  /* 0x000000392121b224 */ /* 0x000fe200078e0200 */
[----:B------:R-:W-:Y:S04]  /*2f40*/  BSSY B1, `(.L_x_59) ;  /* 0x0000006000017945 */ /* 0x000fe80003800000 */
[----:B------:R0:W-:Y:S01]  /*2f50*/  @!P3 STG.E.U8 desc[UR36][R6.64+0x11], R33 ;  /* 0x000011210600b986 */ /* 0x0001e2000c101124 */
[----:B------:R-:W-:Y:S05]  /*2f60*/  @P1 BRA `(.L_x_60) ;  /* 0x00000000000c1947 */ /* 0x000fea0003800000 */
[----:B------:R-:W1:Y:S02]  /*2f70*/  LDG.E.U8 R71, desc[UR36][R10.64+0x10] ;  /* 0x000010240a477981 */ /* 0x000e64000c1e1100 */
[----:B-1----:R-:W-:-:S05]  /*2f80*/  PRMT R3, R71, 0x8880, RZ ;  /* 0x0000888047037816 */ /* 0x002fca00000000ff */
[----:B------:R-:W-:-:S07]  /*2f90*/  IMAD R0, R3, R58, RZ ;  /* 0x0000003a03007224 */ /* 0x000fce00078e02ff */
.L_x_60:
[----:B------:R-:W-:Y:S05]  /*2fa0*/  BSYNC B1 ;  /* 0x0000000000017941 */ /* 0x000fea0003800000 */
.L_x_59:
        /* <DEDUP_REMOVED lines=13> */
.L_x_62:
[----:B------:R-:W-:Y:S05]  /*3080*/  BSYNC B1 ;  /* 0x0000000000017941 */ /* 0x000fea0003800000 */
.L_x_61:
[----:B------:R-:W-:Y:S01]  /*3090*/  @!P0 IMAD R35, R35, R57, R0 ;  /* 0x0000003923238224 */ /* 0x000fe200078e0200 */
[----:B------:R-:W-:Y:S04]  /*30a0*/  BSSY B1, `(.L_x_63) ;  /* 0x0000006000017945 */ /* 0x000fe80003800000 */
[----:B------:R0:W-:Y:S01]  /*30b0*/  @!P0 STG.E.U8 desc[UR36][R4.64+0x11], R35 ;  /* 0x0000112304008986 */ /* 0x0001e2000c101124 */
[----:B------:R-:W-:Y:S05]  /*30c0*/  @P4 BRA `(.L_x_64) ;  /* 0x00000000000c4947 */ /* 0x000fea0003800000 */
[----:B------:R-:W1:Y:S02]  /*30d0*/  LDG.E.U8 R71, desc[UR36][R8.64+0x18] ;  /* 0x0000182408477981 */ /* 0x000e64000c1e1100 */
[----:B-1----:R-:W-:-:S05]  /*30e0*/  PRMT R3, R71, 0x8880, RZ ;  /* 0x0000888047037816 */ /* 0x002fca00000000ff */
[----:B------:R-:W-:-:S07]  /*30f0*/  IMAD R0, R3, R58, RZ ;  /* 0x0000003a03007224 */ /* 0x000fce00078e02ff */
.L_x_64:
[----:B------:R-:W-:Y:S05]  /*3100*/  BSYNC B1 ;  /* 0x0000000000017941 */ /* 0x000fea0003800000 */
.L_x_63:
[----:B-1----:R-:W-:Y:S01]  /*3110*/  @!P4 IMAD R3, R36, R57, R0 ;  /* 0x000000392403c224 */ /* 0x002fe200078e0200 */
[----:B------:R-:W-:Y:S04]  /*3120*/  BSSY B1, `(.L_x_65) ;  /* 0x0000006000017945 */ /* 0x000fe80003800000 */
[----:B------:R1:W-:Y:S01]  /*3130*/  @!P4 STG.E.U8 desc[UR36][R6.64+0x18], R3 ;  /* 0x000018030600c986 */ /* 0x0003e2000c101124 */
[----:B------:R-:W-:Y:S05]  /*3140*/  @P1 BRA `(.L_x_66) ;  /* 0x00000000000c1947 */ /* 0x000fea0003800000 */
[----:B------:R-:W1:Y:S02]  /*3150*/  LDG.E.U8 R71, desc[UR36][R8.64+0x19] ;  /* 0x0000192408477981 */ /* 0x000e64000c1e1100 */
[----:B-1----:R-:W-:-:S05]  /*3160*/  PRMT R3, R71, 0x8880, RZ ;  /* 0x0000888047037816 */ /* 0x002fca00000000ff */
[----:B------:R-:W-:-:S07]  /*3170*/  IMAD R0, R3, R58, RZ ;  /* 0x0000003a03007224 */ /* 0x000fce00078e02ff */
.L_x_66:
[----:B------:R-:W-:Y:S05]  /*3180*/  BSYNC B1 ;  /* 0x0000000000017941 */ /* 0x000fea0003800000 */
.L_x_65:
[----:B------:R-:W-:Y:S01]  /*3190*/  @!P1 IMAD R37, R37, R57, R0 ;  /* 0x0000003925259224 */ /* 0x000fe200078e0200 */
[----:B------:R-:W-:Y:S04]  /*31a0*/  BSSY B1, `(.L_x_67) ;  /* 0x0000006000017945 */ /* 0x000fe80003800000 */
[----:B------:R0:W-:Y:S01]  /*31b0*/  @!P1 STG.E.U8 desc[UR36][R6.64+0x19], R37 ;  /* 0x0000192506009986 */ /* 0x0001e2000c101124 */
[----:B------:R-:W-:Y:S05]  /*31c0*/  @P3 BRA `(.L_x_68) ;  /* 0x00000000000c3947 */ /* 0x000fea0003800000 */
[----:B------:R-:W1:Y:S02]  /*31d0*/  LDG.E.U8 R71, desc[UR36][R10.64+0x18] ;  /* 0x000018240a477981 */ /* 0x000e64000c1e1100 */
[----:B-1----:R-:W-:-:S05]  /*31e0*/  PRMT R3, R71, 0x8880, RZ ;  /* 0x0000888047037816 */ /* 0x002fca00000000ff */
[----:B------:R-:W-:-:S07]  /*31f0*/  IMAD R0, R3, R58, RZ ;  /* 0x0000003a03007224 */ /* 0x000fce00078e02ff */
.L_x_68:
[----:B------:R-:W-:Y:S05]  /*3200*/  BSYNC B1 ;  /* 0x0000000000017941 */ /* 0x000fea0003800000 */
.L_x_67:
        /* <DEDUP_REMOVED lines=13> */
.L_x_70:
[----:B------:R-:W-:Y:S05]  /*32e0*/  BSYNC B1 ;  /* 0x0000000000017941 */ /* 0x000fea0003800000 */
.L_x_69:
[----:B------:R-:W-:Y:S01]  /*32f0*/  @!P2 IMAD R39, R39, R57, R0 ;  /* 0x000000392727a224 */ /* 0x000fe200078e0200 */
[----:B------:R-:W-:Y:S04]  /*3300*/  BSSY B1, `(.L_x_71) ;  /* 0x0000006000017945 */ /* 0x000fe80003800000 */
[----:B------:R0:W-:Y:S01]  /*3310*/  @!P2 STG.E.U8 desc[UR36][R4.64+0x19], R39 ;  /* 0x000019270400a986 */ /* 0x0001e2000c101124 */
[----:B------:R-:W-:Y:S05]  /*3320*/  @P4 BRA `(.L_x_72) ;  /* 0x00000000000c4947 */ /* 0x000fea0003800000 */
[----:B------:R-:W1:Y:S02]  /*3330*/  LDG.E.U8 R71, desc[UR36][R8.64+0x20] ;  /* 0x0000202408477981 */ /* 0x000e64000c1e1100 */
[----:B-1----:R-:W-:-:S05]  /*3340*/  PRMT R3, R71, 0x8880, RZ ;  /* 0x0000888047037816 */ /* 0x002fca00000000ff */
[----:B------:R-:W-:-:S07]  /*3350*/  IMAD R0, R3, R58, RZ ;  /* 0x0000003a03007224 */ /* 0x000fce00078e02ff */
.L_x_72:
[----:B------:R-:W-:Y:S05]  /*3360*/  BSYNC B1 ;  /* 0x0000000000017941 */ /* 0x000fea0003800000 */
.L_x_71:
[----:B-1----:R-:W-:Y:S01]  /*3370*/  @!P4 IMAD R3, R40, R57, R0 ;  /* 0x000000392803c224 */ /* 0x002fe200078e0200 */
[----:B------:R-:W-:Y:S04]  /*3380*/  BSSY B1, `(.L_x_73) ;  /* 0x0000006000017945 */ /* 0x000fe80003800000 */
[----:B------:R1:W-:Y:S01]  /*3390*/  @!P4 STG.E.U8 desc[UR36][R6.64+0x20], R3 ;  /* 0x000020030600c986 */ /* 0x0003e2000c101124 */
[----:B------:R-:W-:Y:S05]  /*33a0*/  @P3 BRA `(.L_x_74) ;  /* 0x00000000000c3947 */ /* 0x000fea0003800000 */
[----:B------:R-:W1:Y:S02]  /*33b0*/  LDG.E.U8 R71, desc[UR36][R8.64+0x21] ;  /* 0x0000212408477981 */ /* 0x000e64000c1e1100 */
[----:B-1----:R-:W-:-:S05]  /*33c0*/  PRMT R3, R71, 0x8880, RZ ;  /* 0x0000888047037816 */ /* 0x002fca00000000ff */
[----:B------:R-:W-:-:S07]  /*33d0*/  IMAD R0, R3, R58, RZ ;  /* 0x0000003a03007224 */ /* 0x000fce00078e02ff */
.L_x_74:
[----:B------:R-:W-:Y:S05]  /*33e0*/  BSYNC B1 ;  /* 0x0000000000017941 */ /* 0x000fea0003800000 */
.L_x_73:
[----:B------:R-:W-:Y:S01]  /*33f0*/  @!P3 IMAD R41, R41, R57, R0 ;  /* 0x000000392929b224 */ /* 0x000fe200078e0200 */
[----:B------:R-:W-:Y:S04]  /*3400*/  BSSY B1, `(.L_x_75) ;  /* 0x0000006000017945 */ /* 0x000fe80003800000 */
[----:B------:R0:W-:Y:S01]  /*3410*/  @!P3 STG.E.U8 desc[UR36][R6.64+0x21], R41 ;  /* 0x000021290600b986 */ /* 0x0001e2000c101124 */
[----:B------:R-:W-:Y:S05]  /*3420*/  @P1 BRA `(.L_x_76) ;  /* 0x00000000000c1947 */ /* 0x000fea0003800000 */
[----:B------:R-:W1:Y:S02]  /*3430*/  LDG.E.U8 R71, desc[UR36][R10.64+0x20] ;  /* 0x000020240a477981 */ /* 0x000e64000c1e1100 */
[----:B-1----:R-:W-:-:S05]  /*3440*/  PRMT R3, R71, 0x8880, RZ ;  /* 0x0000888047037816 */ /* 0x002fca00000000ff */
[----:B------:R-:W-:-:S07]  /*3450*/  IMAD R0, R3, R58, RZ ;  /* 0x0000003a03007224 */ /* 0x000fce00078e02ff */
.L_x_76:
[----:B------:R-:W-:Y:S05]  /*3460*/  BSYNC B1 ;  /* 0x0000000000017941 */ /* 0x000fea0003800000 */
.L_x_75:
        /* <DEDUP_REMOVED lines=13> */
.L_x_78:
[----:B------:R-:W-:Y:S05]  /*3540*/  BSYNC B1 ;  /* 0x0000000000017941 */ /* 0x000fea0003800000 */
.L_x_77:
[----:B------:R-:W-:Y:S01]  /*3550*/  @!P0 IMAD R43, R43, R57, R0 ;  /* 0x000000392b2b8224 */ /* 0x000fe200078e0200 */
[----:B------:R-:W-:Y:S04]  /*3560*/  BSSY B1, `(.L_x_79) ;  /* 0x0000006000017945 */ /* 0x000fe80003800000 */
[----:B------:R0:W-:Y:S01]  /*3570*/  @!P0 STG.E.U8 desc[UR36][R4.64+0x21], R43 ;  /* 0x0000212b04008986 */ /* 0x0001e2000c101124 */
[----:B------:R-:W-:Y:S05]  /*3580*/  @P4 BRA `(.L_x_80) ;  /* 0x00000000000c4947 */ /* 0x000fea0003800000 */
[----:B------:R-:W1:Y:S02]  /*3590*/  LDG.E.U8 R71, desc[UR36][R8.64+0x28] ;  /* 0x0000282408477981 */ /* 0x000e64000c1e1100 */
[----:B-1----:R-:W-:-:S05]  /*35a0*/  PRMT R3, R71, 0x8880, RZ ;  /* 0x0000888047037816 */ /* 0x002fca00000000ff */
[----:B------:R-:W-:-:S07]  /*35b0*/  IMAD R0, R3, R58, RZ ;  /* 0x0000003a03007224 */ /* 0x000fce00078e02ff */
.L_x_80:
[----:B------:R-:W-:Y:S05]  /*35c0*/  BSYNC B1 ;  /* 0x0000000000017941 */ /* 0x000fea0003800000 */
.L_x_79:
[----:B-1----:R-:W-:Y:S01]  /*35d0*/  @!P4 IMAD R3, R44, R57, R0 ;  /* 0x000000392c03c224 */ /* 0x002fe200078e0200 */
[----:B------:R-:W-:Y:S04]  /*35e0*/  BSSY B1, `(.L_x_81) ;  /* 0x0000006000017945 */ /* 0x000fe80003800000 */
[----:B------:R1:W-:Y:S01]  /*35f0*/  @!P4 STG.E.U8 desc[UR36][R6.64+0x28], R3 ;  /* 0x000028030600c986 */ /* 0x0003e2000c101124 */
[----:B------:R-:W-:Y:S05]  /*3600*/  @P1 BRA `(.L_x_82) ;  /* 0x00000000000c1947 */ /* 0x000fea0003800000 */
[----:B------:R-:W1:Y:S02]  /*3610*/  LDG.E.U8 R71, desc[UR36][R8.64+0x29] ;  /* 0x0000292408477981 */ /* 0x000e64000c1e1100 */
[----:B-1----:R-:W-:-:S05]  /*3620*/  PRMT R3, R71, 0x8880, RZ ;  /* 0x0000888047037816 */ /* 0x002fca00000000ff */
[----:B------:R-:W-:-:S07]  /*3630*/  IMAD R0, R3, R58, RZ ;  /* 0x0000003a03007224 */ /* 0x000fce00078e02ff */
.L_x_82:
[----:B------:R-:W-:Y:S05]  /*3640*/  BSYNC B1 ;  /* 0x0000000000017941 */ /* 0x000fea0003800000 */
.L_x_81:
[----:B------:R-:W-:Y:S01]  /*3650*/  @!P1 IMAD R45, R45, R57, R0 ;  /* 0x000000392d2d9224 */ /* 0x000fe200078e0200 */
[----:B------:R-:W-:Y:S04]  /*3660*/  BSSY B1, `(.L_x_83) ;  /* 0x0000006000017945 */ /* 0x000fe80003800000 */
[----:B------:R0:W-:Y:S01]  /*3670*/  @!P1 STG.E.U8 desc[UR36][R6.64+0x29], R45 ;  /* 0x0000292d06009986 */ /* 0x0001e2000c101124 */
[----:B------:R-:W-:Y:S05]  /*3680*/  @P3 BRA `(.L_x_84) ;  /* 0x00000000000c3947 */ /* 0x000fea0003800000 */
[----:B------:R-:W1:Y:S02]  /*3690*/  LDG.E.U8 R71, desc[UR36][R10.64+0x28] ;  /* 0x000028240a477981 */ /* 0x000e64000c1e1100 */
[----:B-1----:R-:W-:-:S05]  /*36a0*/  PRMT R3, R71, 0x8880, RZ ;  /* 0x0000888047037816 */ /* 0x002fca00000000ff */
[----:B------:R-:W-:-:S07]  /*36b0*/  IMAD R0, R3, R58, RZ ;  /* 0x0000003a03007224 */ /* 0x000fce00078e02ff */
.L_x_84:
[----:B------:R-:W-:Y:S05]  /*36c0*/  BSYNC B1 ;  /* 0x0000000000017941 */ /* 0x000fea0003800000 */
.L_x_83:
        /* <DEDUP_REMOVED lines=13> */
.L_x_86:
[----:B------:R-:W-:Y:S05]  /*37a0*/  BSYNC B1 ;  /* 0x0000000000017941 */ /* 0x000fea0003800000 */
.L_x_85:
[----:B------:R-:W-:Y:S01]  /*37b0*/  @!P2 IMAD R47, R47, R57, R0 ;  /* 0x000000392f2fa224 */ /* 0x000fe200078e0200 */
[----:B------:R-:W-:Y:S04]  /*37c0*/  BSSY B1, `(.L_x_87) ;  /* 0x0000006000017945 */ /* 0x000fe80003800000 */
[----:B------:R0:W-:Y:S01]  /*37d0*/  @!P2 STG.E.U8 desc[UR36][R4.64+0x29], R47 ;  /* 0x0000292f0400a986 */ /* 0x0001e2000c101124 */
[----:B------:R-:W-:Y:S05]  /*37e0*/  @P4 BRA `(.L_x_88) ;  /* 0x00000000000c4947 */ /* 0x000fea0003800000 */
[----:B------:R-:W1:Y:S02]  /*37f0*/  LDG.E.U8 R71, desc[UR36][R8.64+0x30] ;  /* 0x0000302408477981 */ /* 0x000e64000c1e1100 */
[----:B-1----:R-:W-:-:S05]  /*3800*/  PRMT R3, R71, 0x8880, RZ ;  /* 0x0000888047037816 */ /* 0x002fca00000000ff */
[----:B------:R-:W-:-:S07]  /*3810*/  IMAD R0, R3, R58, RZ ;  /* 0x0000003a03007224 */ /* 0x000fce00078e02ff */
.L_x_88:
[----:B------:R-:W-:Y:S05]  /*3820*/  BSYNC B1 ;  /* 0x0000000000017941 */ /* 0x000fea0003800000 */
.L_x_87:
[----:B-1----:R-:W-:Y:S01]  /*3830*/  @!P4 IMAD R3, R48, R57, R0 ;  /* 0x000000393003c224 */ /* 0x002fe200078e0200 */
[----:B------:R-:W-:Y:S04]  /*3840*/  BSSY B1, `(.L_x_89) ;  /* 0x0000006000017945 */ /* 0x000fe80003800000 */
[----:B------:R1:W-:Y:S01]  /*3850*/  @!P4 STG.E.U8 desc[UR36][R6.64+0x30], R3 ;  /* 0x000030030600c986 */ /* 0x0003e2000c101124 */
[----:B------:R-:W-:Y:S05]  /*3860*/  @P3 BRA `(.L_x_90) ;  /* 0x00000000000c3947 */ /* 0x000fea0003800000 */
[----:B------:R-:W1:Y:S02]  /*3870*/  LDG.E.U8 R71, desc[UR36][R8.64+0x31] ;  /* 0x0000312408477981 */ /* 0x000e64000c1e1100 */
[----:B-1----:R-:W-:-:S05]  /*3880*/  PRMT R3, R71, 0x8880, RZ ;  /* 0x0000888047037816 */ /* 0x002fca00000000ff */
[----:B------:R-:W-:-:S07]  /*3890*/  IMAD R0, R3, R58, RZ ;  /* 0x0000003a03007224 */ /* 0x000fce00078e02ff */
.L_x_90:
[----:B------:R-:W-:Y:S05]  /*38a0*/  BSYNC B1 ;  /* 0x0000000000017941 */ /* 0x000fea0003800000 */
.L_x_89:
[----:B------:R-:W-:Y:S01]  /*38b0*/  @!P3 IMAD R49, R49, R57, R0 ;  /* 0x000000393131b224 */ /* 0x000fe200078e0200 */
[----:B------:R-:W-:Y:S04]  /*38c0*/  BSSY B1, `(.L_x_91) ;  /* 0x0000006000017945 */ /* 0x000fe80003800000 */
[----:B------:R0:W-:Y:S01]  /*38d0*/  @!P3 STG.E.U8 desc[UR36][R6.64+0x31], R49 ;  /* 0x000031310600b986 */ /* 0x0001e2000c101124 */
[----:B------:R-:W-:Y:S05]  /*38e0*/  @P1 BRA `(.L_x_92) ;  /* 0x00000000000c1947 */ /* 0x000fea0003800000 */
[----:B------:R-:W1:Y:S02]  /*38f0*/  LDG.E.U8 R71, desc[UR36][R10.64+0x30] ;  /* 0x000030240a477981 */ /* 0x000e64000c1e1100 */
[----:B-1----:R-:W-:-:S05]  /*3900*/  PRMT R3, R71, 0x8880, RZ ;  /* 0x0000888047037816 */ /* 0x002fca00000000ff */
[----:B------:R-:W-:-:S07]  /*3910*/  IMAD R0, R3, R58, RZ ;  /* 0x0000003a03007224 */ /* 0x000fce00078e02ff */
.L_x_92:
[----:B------:R-:W-:Y:S05]  /*3920*/  BSYNC B1 ;  /* 0x0000000000017941 */ /* 0x000fea0003800000 */
.L_x_91:
        /* <DEDUP_REMOVED lines=13> */
.L_x_94:
[----:B------:R-:W-:Y:S05]  /*3a00*/  BSYNC B1 ;  /* 0x0000000000017941 */ /* 0x000fea0003800000 */
.L_x_93:
[----:B------:R-:W-:Y:S01]  /*3a10*/  @!P0 IMAD R51, R51, R57, R0 ;  /* 0x0000003933338224 */ /* 0x000fe200078e0200 */
[----:B------:R-:W-:Y:S04]  /*3a20*/  BSSY B1, `(.L_x_95) ;  /* 0x0000006000017945 */ /* 0x000fe80003800000 */
[----:B------:R0:W-:Y:S01]  /*3a30*/  @!P0 STG.E.U8 desc[UR36][R4.64+0x31], R51 ;  /* 0x0000313304008986 */ /* 0x0001e2000c101124 */
[----:B------:R-:W-:Y:S05]  /*3a40*/  @P4 BRA `(.L_x_96) ;  /* 0x00000000000c4947 */ /* 0x000fea0003800000 */
[----:B------:R-:W1:Y:S02]  /*3a50*/  LDG.E.U8 R71, desc[UR36][R8.64+0x38] ;  /* 0x0000382408477981 */ /* 0x000e64000c1e1100 */
[----:B-1----:R-:W-:-:S05]  /*3a60*/  PRMT R3, R71, 0x8880, RZ ;  /* 0x0000888047037816 */ /* 0x002fca00000000ff */
[----:B------:R-:W-:-:S07]  /*3a70*/  IMAD R0, R3, R58, RZ ;  /* 0x0000003a03007224 */ /* 0x000fce00078e02ff */
.L_x_96:
[----:B------:R-:W-:Y:S05]  /*3a80*/  BSYNC B1 ;  /* 0x0000000000017941 */ /* 0x000fea0003800000 */
.L_x_95:
[----:B-1----:R-:W-:Y:S01]  /*3a90*/  @!P4 IMAD R3, R52, R57, R0 ;  /* 0x000000393403c224 */ /* 0x002fe200078e0200 */
[----:B------:R-:W-:Y:S04]  /*3aa0*/  BSSY B1, `(.L_x_97) ;  /* 0x0000006000017945 */ /* 0x000fe80003800000 */
[----:B------:R1:W-:Y:S01]  /*3ab0*/  @!P4 STG.E.U8 desc[UR36][R6.64+0x38], R3 ;  /* 0x000038030600c986 */ /* 0x0003e2000c101124 */
[----:B------:R-:W-:Y:S05]  /*3ac0*/  @P1 BRA `(.L_x_98) ;  /* 0x00000000000c1947 */ /* 0x000fea0003800000 */
[----:B------:R-:W1:Y:S02]  /*3ad0*/  LDG.E.U8 R71, desc[UR36][R8.64+0x39] ;  /* 0x0000392408477981 */ /* 0x000e64000c1e1100 */
[----:B-1----:R-:W-:-:S05]  /*3ae0*/  PRMT R3, R71, 0x8880, RZ ;  /* 0x0000888047037816 */ /* 0x002fca00000000ff */
[----:B------:R-:W-:-:S07]  /*3af0*/  IMAD R0, R3, R58, RZ ;  /* 0x0000003a03007224 */ /* 0x000fce00078e02ff */
.L_x_98:
[----:B------:R-:W-:Y:S05]  /*3b00*/  BSYNC B1 ;  /* 0x0000000000017941 */ /* 0x000fea0003800000 */
.L_x_97:
[----:B------:R-:W-:Y:S01]  /*3b10*/  @!P1 IMAD R53, R53, R57, R0 ;  /* 0x0000003935359224 */ /* 0x000fe200078e0200 */
[----:B------:R-:W-:Y:S04]  /*3b20*/  BSSY B1, `(.L_x_99) ;  /* 0x0000006000017945 */ /* 0x000fe80003800000 */
[----:B------:R0:W-:Y:S01]  /*3b30*/  @!P1 STG.E.U8 desc[UR36][R6.64+0x39], R53 ;  /* 0x0000393506009986 */ /* 0x0001e2000c101124 */
[----:B------:R-:W-:Y:S05]  /*3b40*/  @P3 BRA `(.L_x_100) ;  /* 0x00000000000c3947 */ /* 0x000fea0003800000 */
[----:B------:R-:W1:Y:S02]  /*3b50*/  LDG.E.U8 R71, desc[UR36][R10.64+0x38] ;  /* 0x000038240a477981 */ /* 0x000e64000c1e1100 */
[----:B-1----:R-:W-:-:S05]  /*3b60*/  PRMT R3, R71, 0x8880, RZ ;  /* 0x0000888047037816 */ /* 0x002fca00000000ff */
[----:B------:R-:W-:-:S07]  /*3b70*/  IMAD R0, R3, R58, RZ ;  /* 0x0000003a03007224 */ /* 0x000fce00078e02ff */
.L_x_100:
[----:B------:R-:W-:Y:S05]  /*3b80*/  BSYNC B1 ;  /* 0x0000000000017941 */ /* 0x000fea0003800000 */
.L_x_99:
[----:B-1----:R-:W-:Y:S01]  /*3b90*/  @!P3 IMAD R3, R54, R57, R0 ;  /* 0x000000393603b224 */ /* 0x002fe200078e0200 */
[----:B------:R-:W-:Y:S01]  /*3ba0*/  ISETP.LT.OR P2, PT, R19, 0x9, !P2 ;  /* 0x000000091300780c */ /* 0x000fe20005741670 */
[----:B------:R-:W-:Y:S03]  /*3bb0*/  BSSY B1, `(.L_x_101) ;  /* 0x0000006000017945 */ /* 0x000fe60003800000 */
[----:B------:R1:W-:Y:S09]  /*3bc0*/  @!P3 STG.E.U8 desc[UR36][R4.64+0x38], R3 ;  /* 0x000038030400b986 */ /* 0x0003f2000c101124 */
[----:B------:R-:W-:Y:S05]  /*3bd0*/  @P2 BRA `(.L_x_102) ;  /* 0x00000000000c2947 */ /* 0x000fea0003800000 */
[----:B------:R-:W1:Y:S02]  /*3be0*/  LDG.E.U8 R71, desc[UR36][R10.64+0x39] ;  /* 0x000039240a477981 */ /* 0x000e64000c1e1100 */
[----:B-1----:R-:W-:-:S05]  /*3bf0*/  PRMT R3, R71, 0x8880, RZ ;  /* 0x0000888047037816 */ /* 0x002fca00000000ff */
[----:B------:R-:W-:-:S07]  /*3c00*/  IMAD R0, R3, R58, RZ ;  /* 0x0000003a03007224 */ /* 0x000fce00078e02ff */
.L_x_102:
[----:B------:R-:W-:Y:S05]  /*3c10*/  BSYNC B1 ;  /* 0x0000000000017941 */ /* 0x000fea0003800000 */
.L_x_101:
[----:B------:R-:W-:Y:S01]  /*3c20*/  IMAD R55, R55, R57, R0 ;  /* 0x0000003937377224 */ /* 0x000fe200078e0200 */
[----:B------:R-:W-:Y:S06]  /*3c30*/  @P2 BRA `(.L_x_103) ;  /* 0x0000000400c82947 */ /* 0x000fec0003800000 */
[----:B------:R0:W-:Y:S01]  /*3c40*/  STG.E.U8 desc[UR36][R4.64+0x39], R55 ;  /* 0x0000393704007986 */ /* 0x0001e2000c101124 */
[----:B------:R-:W-:Y:S05]  /*3c50*/  BRA `(.L_x_103) ;  /* 0x0000000400c07947 */ /* 0x000fea0003800000 */
.L_x_38:
[C---:B------:R-:W-:Y:S02]  /*3c60*/  ISETP.GE.AND P0, PT, R22.reuse, 0x2, PT ;  /* 0x000000021600780c */ /* 0x040fe40003f06270 */
[----:B------:R-:W-:Y:S02]  /*3c70*/  ISETP.GE.AND P2, PT, R22, 0x1, PT ;  /* 0x000000011600780c */ /* 0x000fe40003f46270 */
[C---:B------:R-:W-:Y:S02]  /*3c80*/  ISETP.LT.OR P3, PT, R19.reuse, 0x1, !P0 ;  /* 0x000000011300780c */ /* 0x040fe40004761670 */
[C---:B------:R-:W-:Y:S02]  /*3c90*/  ISETP.LT.OR P1, PT, R19.reuse, 0x1, !P2 ;  /* 0x000000011300780c */ /* 0x040fe40005721670 */
[C---:B------:R-:W-:Y:S02]  /*3ca0*/  ISETP.LT.OR P2, PT, R19.reuse, 0x9, !P2 ;  /* 0x000000091300780c */ /* 0x040fe40005741670 */
[----:B------:R-:W-:-:S07]  /*3cb0*/  ISETP.LT.OR P0, PT, R19, 0x9, !P0 ;  /* 0x000000091300780c */ /* 0x000fce0004701670 */
[-C--:B------:R-:W-:Y:S02]  /*3cc0*/  @!P3 IMAD R25, R25, R57.reuse, RZ ;  /* 0x000000391919b224 */ /* 0x080fe400078e02ff */
[-C--:B------:R-:W-:Y:S02]  /*3cd0*/  @!P1 IMAD R3, R24, R57.reuse, RZ ;  /* 0x0000003918039224 */ /* 0x080fe400078e02ff */
[-C--:B------:R-:W-:Y:S01]  /*3ce0*/  @!P2 IMAD R9, R26, R57.reuse, RZ ;  /* 0x000000391a09a224 */ /* 0x080fe200078e02ff */
[----:B------:R-:W-:Y:S01]  /*3cf0*/  @!P3 STG.E.U8 desc[UR36][R6.64+0x1], R25 ;  /* 0x000001190600b986 */ /* 0x000fe2000c101124 */
[C---:B------:R-:W-:Y:S01]  /*3d00*/  ISETP.GE.AND P3, PT, R22.reuse, 0x9, PT ;  /* 0x000000091600780c */ /* 0x040fe20003f66270 */
[----:B------:R-:W-:Y:S02]  /*3d10*/  @!P0 IMAD R27, R27, R57, RZ ;  /* 0x000000391b1b8224 */ /* 0x000fe400078e02ff */
[----:B------:R0:W-:Y:S01]  /*3d20*/  @!P1 STG.E.U8 desc[UR36][R6.64], R3 ;  /* 0x0000000306009986 */ /* 0x0001e2000c101124 */
[----:B------:R-:W-:-:S03]  /*3d30*/  ISETP.GE.AND P1, PT, R22, 0xa, PT ;  /* 0x0000000a1600780c */ /* 0x000fc60003f26270 */
[----:B------:R1:W-:Y:S01]  /*3d40*/  @!P2 STG.E.U8 desc[UR36][R4.64], R9 ;  /* 0x000000090400a986 */ /* 0x0003e2000c101124 */
[C---:B------:R-:W-:Y:S02]  /*3d50*/  ISETP.LT.OR P2, PT, R19.reuse, 0x1, !P3 ;  /* 0x000000011300780c */ /* 0x040fe40005f41670 */
[C---:B------:R-:W-:Y:S01]  /*3d60*/  ISETP.LT.OR P4, PT, R19.reuse, 0x1, !P1 ;  /* 0x000000011300780c */ /* 0x040fe20004f81670 */
[----:B------:R-:W-:Y:S01]  /*3d70*/  @!P0 STG.E.U8 desc[UR36][R4.64+0x1], R27 ;  /* 0x0000011b04008986 */ /* 0x000fe2000c101124 */
[C---:B------:R-:W-:Y:S02]  /*3d80*/  ISETP.LT.OR P3, PT, R19.reuse, 0x9, !P3 ;  /* 0x000000091300780c */ /* 0x040fe40005f61670 */
[----:B------:R-:W-:Y:S02]  /*3d90*/  ISETP.GE.AND P0, PT, R22, 0x12, PT ;  /* 0x000000121600780c */ /* 0x000fe40003f06270 */
[----:B------:R-:W-:-:S05]  /*3da0*/  ISETP.LT.OR P1, PT, R19, 0x9, !P1 ;  /* 0x000000091300780c */ /* 0x000fca0004f21670 */
[-C--:B------:R-:W-:Y:S02]  /*3db0*/  @!P2 IMAD R11, R28, R57.reuse, RZ ;  /* 0x000000391c0ba224 */ /* 0x080fe400078e02ff */
[-C--:B------:R-:W-:Y:S02]  /*3dc0*/  @!P4 IMAD R29, R29, R57.reuse, RZ ;  /* 0x000000391d1dc224 */ /* 0x080fe400078e02ff */
[-C--:B0-----:R-:W-:Y:S01]  /*3dd0*/  @!P3 IMAD R3, R30, R57.reuse, RZ ;  /* 0x000000391e03b224 */ /* 0x081fe200078e02ff */
[----:B------:R0:W-:Y:S01]  /*3de0*/  @!P2 STG.E.U8 desc[UR36][R6.64+0x8], R11 ;  /* 0x0000080b0600a986 */ /* 0x0001e2000c101124 */
[----:B------:R-:W-:Y:S02]  /*3df0*/  ISETP.GE.AND P2, PT, R22, 0x11, PT ;  /* 0x000000111600780c */ /* 0x000fe40003f46270 */
[----:B------:R-:W-:Y:S01]  /*3e00*/  @!P1 IMAD R31, R31, R57, RZ ;  /* 0x000000391f1f9224 */ /* 0x000fe200078e02ff */
[----:B------:R-:W-:Y:S01]  /*3e10*/  @!P4 STG.E.U8 desc[UR36][R6.64+0x9], R29 ;  /* 0x0000091d0600c986 */ /* 0x000fe2000c101124 */
[----:B------:R-:W-:-:S02]  /*3e20*/  ISETP.LT.OR P4, PT, R19, 0x1, !P0 ;  /* 0x000000011300780c */ /* 0x000fc40004781670 */
[C---:B------:R-:W-:Y:S01]  /*3e30*/  ISETP.LT.OR P0, PT, R19.reuse, 0x9, !P0 ;  /* 0x000000091300780c */ /* 0x040fe20004701670 */
[----:B------:R2:W-:Y:S01]  /*3e40*/  @!P3 STG.E.U8 desc[UR36][R4.64+0x8], R3 ;  /* 0x000008030400b986 */ /* 0x0005e2000c101124 */
[C---:B------:R-:W-:Y:S02]  /*3e50*/  ISETP.LT.OR P3, PT, R19.reuse, 0x1, !P2 ;  /* 0x000000011300780c */ /* 0x040fe40005761670 */
[----:B------:R-:W-:Y:S01]  /*3e60*/  ISETP.LT.OR P2, PT, R19, 0x9, !P2 ;  /* 0x000000091300780c */ /* 0x000fe20005741670 */
[----:B------:R-:W-:Y:S01]  /*3e70*/  @!P1 STG.E.U8 desc[UR36][R4.64+0x9], R31 ;  /* 0x0000091f04009986 */ /* 0x000fe2000c101124 */
[----:B------:R-:W-:-:S05]  /*3e80*/  ISETP.GE.AND P1, PT, R22, 0x1a, PT ;  /* 0x0000001a1600780c */ /* 0x000fca0003f26270 */
[-C--:B------:R-:W-:Y:S02]  /*3e90*/  @!P4 IMAD R33, R33, R57.reuse, RZ ;  /* 0x000000392121c224 */ /* 0x080fe400078e02ff */
[-C--:B------:R-:W-:Y:S02]  /*3ea0*/  @!P0 IMAD R35, R35, R57.reuse, RZ ;  /* 0x0000003923238224 */ /* 0x080fe400078e02ff */
[-C--:B-1----:R-:W-:Y:S01]  /*3eb0*/  @!P3 IMAD R9, R32, R57.reuse, RZ ;  /* 0x000000392009b224 */ /* 0x082fe200078e02ff */
[----:B------:R-:W-:Y:S01]  /*3ec0*/  @!P4 STG.E.U8 desc[UR36][R6.64+0x11], R33 ;  /* 0x000011210600c986 */ /* 0x000fe2000c101124 */
[----:B0-----:R-:W-:Y:S01]  /*3ed0*/  @!P2 IMAD R11, R34, R57, RZ ;  /* 0x00000039220ba224 */ /* 0x001fe200078e02ff */
[----:B------:R-:W-:Y:S02]  /*3ee0*/  ISETP.LT.OR P4, PT, R19, 0x1, !P1 ;  /* 0x000000011300780c */ /* 0x000fe40004f81670 */
[----:B------:R0:W-:Y:S01]  /*3ef0*/  @!P3 STG.E.U8 desc[UR36][R6.64+0x10], R9 ;  /* 0x000010090600b986 */ /* 0x0001e2000c101124 */
[----:B------:R-:W-:-:S02]  /*3f00*/  ISETP.GE.AND P3, PT, R22, 0x19, PT ;  /* 0x000000191600780c */ /* 0x000fc40003f66270 */
[C---:B------:R-:W-:Y:S01]  /*3f10*/  ISETP.LT.OR P1, PT, R19.reuse, 0x9, !P1 ;  /* 0x000000091300780c */ /* 0x040fe20004f21670 */
[----:B------:R1:W-:Y:S01]  /*3f20*/  @!P2 STG.E.U8 desc[UR36][R4.64+0x10], R11 ;  /* 0x0000100b0400a986 */ /* 0x0003e2000c101124 */
[C---:B------:R-:W-:Y:S02]  /*3f30*/  ISETP.LT.OR P2, PT, R19.reuse, 0x1, !P3 ;  /* 0x000000011300780c */ /* 0x040fe40005f41670 */
[----:B------:R-:W-:Y:S01]  /*3f40*/  ISETP.LT.OR P3, PT, R19, 0x9, !P3 ;  /* 0x000000091300780c */ /* 0x000fe20005f61670 */
[----:B------:R-:W-:Y:S01]  /*3f50*/  @!P0 STG.E.U8 desc[UR36][R4.64+0x11], R35 ;  /* 0x0000112304008986 */ /* 0x000fe2000c101124 */
[----:B------:R-:W-:Y:S02]  /*3f60*/  ISETP.GE.AND P0, PT, R22, 0x22, PT ;  /* 0x000000221600780c */ /* 0x000fe40003f06270 */
[----:B------:R-:W-:-:S05]  /*3f70*/  @!P4 IMAD R37, R37, R57, RZ ;  /* 0x000000392525c224 */ /* 0x000fca00078e02ff */
[----:B------:R-:W-:Y:S01]  /*3f80*/  @!P4 STG.E.U8 desc[UR36][R6.64+0x19], R37 ;  /* 0x000019250600c986 */ /* 0x000fe2000c101124 */
[-C--:B------:R-:W-:Y:S02]  /*3f90*/  @!P1 IMAD R39, R39, R57.reuse, RZ ;  /* 0x0000003927279224 */ /* 0x080fe400078e02ff */
[-C--:B--2---:R-:W-:Y:S02]  /*3fa0*/  @!P2 IMAD R3, R36, R57.reuse, RZ ;  /* 0x000000392403a224 */ /* 0x084fe400078e02ff */
[----:B0-----:R-:W-:-:S03]  /*3fb0*/  @!P3 IMAD R9, R38, R57, RZ ;  /* 0x000000392609b224 */ /* 0x001fc600078e02ff */
[----:B------:R0:W-:Y:S01]  /*3fc0*/  @!P2 STG.E.U8 desc[UR36][R6.64+0x18], R3 ;  /* 0x000018030600a986 */ /* 0x0001e2000c101124 */
[----:B------:R-:W-:-:S03]  /*3fd0*/  ISETP.GE.AND P2, PT, R22, 0x21, PT ;  /* 0x000000211600780c */ /* 0x000fc60003f46270 */
[----:B------:R2:W-:Y:S01]  /*3fe0*/  @!P3 STG.E.U8 desc[UR36][R4.64+0x18], R9 ;  /* 0x000018090400b986 */ /* 0x0005e2000c101124 */
[C---:B------:R-:W-:Y:S02]  /*3ff0*/  ISETP.LT.OR P3, PT, R19.reuse, 0x1, !P0 ;  /* 0x000000011300780c */ /* 0x040fe40004761670 */
[C---:B------:R-:W-:Y:S01]  /*4000*/  ISETP.LT.OR P4, PT, R19.reuse, 0x1, !P2 ;  /* 0x000000011300780c */ /* 0x040fe20005781670 */
[----:B------:R-:W-:Y:S01]  /*4010*/  @!P1 STG.E.U8 desc[UR36][R4.64+0x19], R39 ;  /* 0x0000192704009986 */ /* 0x000fe2000c101124 */
[----:B------:R-:W-:Y:S02]  /*4020*/  ISETP.LT.OR P2, PT, R19, 0x9, !P2 ;  /* 0x000000091300780c */ /* 0x000fe40005741670 */
[----:B------:R-:W-:-:S07]  /*4030*/  ISETP.GE.AND P1, PT, R22, 0x29, PT ;  /* 0x000000291600780c */ /* 0x000fce0003f26270 */
[-C--:B------:R-:W-:Y:S02]  /*4040*/  @!P3 IMAD R41, R41, R57.reuse, RZ ;  /* 0x000000392929b224 */ /* 0x080fe400078e02ff */
[-C--:B-1----:R-:W-:Y:S02]  /*4050*/  @!P4 IMAD R11, R40, R57.reuse, RZ ;  /* 0x00000039280bc224 */ /* 0x082fe400078e02ff */
[----:B0-----:R-:W-:Y:S01]  /*4060*/  @!P2 IMAD R3, R42, R57, RZ ;  /* 0x000000392a03a224 */ /* 0x001fe200078e02ff */
[----:B------:R-:W-:Y:S01]  /*4070*/  @!P3 STG.E.U8 desc[UR36][R6.64+0x21], R41 ;  /* 0x000021290600b986 */ /* 0x000fe2000c101124 */
[C---:B------:R-:W-:Y:S02]  /*4080*/  ISETP.LT.OR P3, PT, R19.reuse, 0x9, !P0 ;  /* 0x000000091300780c */ /* 0x040fe40004761670 */
[----:B------:R-:W-:Y:S01]  /*4090*/  ISETP.GE.AND P0, PT, R22, 0x2a, PT ;  /* 0x0000002a1600780c */ /* 0x000fe20003f06270 */
[----:B------:R0:W-:Y:S01]  /*40a0*/  @!P4 STG.E.U8 desc[UR36][R6.64+0x20], R11 ;  /* 0x0000200b0600c986 */ /* 0x0001e2000c101124 */
[----:B------:R-:W-:-:S02]  /*40b0*/  ISETP.LT.OR P4, PT, R19, 0x1, !P1 ;  /* 0x000000011300780c */ /* 0x000fc40004f81670 */
[C---:B------:R-:W-:Y:S01]  /*40c0*/  ISETP.LT.OR P1, PT, R19.reuse, 0x9, !P1 ;  /* 0x000000091300780c */ /* 0x040fe20004f21670 */
[----:B------:R1:W-:Y:S01]  /*40d0*/  @!P2 STG.E.U8 desc[UR36][R4.64+0x20], R3 ;  /* 0x000020030400a986 */ /* 0x0003e2000c101124 */
[C---:B------:R-:W-:Y:S02]  /*40e0*/  ISETP.LT.OR P2, PT, R19.reuse, 0x1, !P0 ;  /* 0x000000011300780c */ /* 0x040fe40004741670 */
[----:B------:R-:W-:-:S03]  /*40f0*/  ISETP.LT.OR P0, PT, R19, 0x9, !P0 ;  /* 0x000000091300780c */ /* 0x000fc60004701670 */
[----:B------:R-:W-:-:S04]  /*4100*/  @!P3 IMAD R43, R43, R57, RZ ;  /* 0x000000392b2bb224 */ /* 0x000fc800078e02ff */
[-C--:B--2---:R-:W-:Y:S01]  /*4110*/  @!P4 IMAD R9, R44, R57.reuse, RZ ;  /* 0x000000392c09c224 */ /* 0x084fe200078e02ff */
[----:B------:R-:W-:Y:S01]  /*4120*/  @!P3 STG.E.U8 desc[UR36][R4.64+0x21], R43 ;  /* 0x0000212b0400b986 */ /* 0x000fe2000c101124 */
[----:B------:R-:W-:Y:S01]  /*4130*/  ISETP.GE.AND P3, PT, R22, 0x31, PT ;  /* 0x000000311600780c */ /* 0x000fe20003f66270 */
[-C--:B0-----:R-:W-:Y:S02]  /*4140*/  @!P1 IMAD R11, R46, R57.reuse, RZ ;  /* 0x000000392e0b9224 */ /* 0x081fe400078e02ff */
[-C--:B------:R-:W-:Y:S01]  /*4150*/  @!P2 IMAD R45, R45, R57.reuse, RZ ;  /* 0x000000392d2da224 */ /* 0x080fe200078e02ff */
[----:B------:R0:W-:Y:S01]  /*4160*/  @!P4 STG.E.U8 desc[UR36][R6.64+0x28], R9 ;  /* 0x000028090600c986 */ /* 0x0001e2000c101124 */
[----:B------:R-:W-:Y:S01]  /*4170*/  ISETP.LT.OR P4, PT, R19, 0x1, !P3 ;  /* 0x000000011300780c */ /* 0x000fe20005f81670 */
[----:B------:R-:W-:Y:S01]  /*4180*/  @!P0 IMAD R47, R47, R57, RZ ;  /* 0x000000392f2f8224 */ /* 0x000fe200078e02ff */
[----:B------:R-:W-:Y:S01]  /*4190*/  ISETP.LT.OR P3, PT, R19, 0x9, !P3 ;  /* 0x000000091300780c */ /* 0x000fe20005f61670 */
[----:B------:R-:W-:Y:S01]  /*41a0*/  @!P2 STG.E.U8 desc[UR36][R6.64+0x29], R45 ;  /* 0x0000292d0600a986 */ /* 0x000fe2000c101124 */
[----:B------:R-:W-:-:S03]  /*41b0*/  ISETP.GE.AND P2, PT, R22, 0x32, PT ;  /* 0x000000321600780c */ /* 0x000fc60003f46270 */
[----:B------:R-:W-:Y:S01]  /*41c0*/  @!P1 STG.E.U8 desc[UR36][R4.64+0x28], R11 ;  /* 0x0000280b04009986 */ /* 0x000fe2000c101124 */
[C---:B------:R-:W-:Y:S02]  /*41d0*/  ISETP.LT.OR P1, PT, R19.reuse, 0x1, !P2 ;  /* 0x000000011300780c */ /* 0x040fe40005721670 */
[----:B------:R-:W-:Y:S01]  /*41e0*/  ISETP.LT.OR P2, PT, R19, 0x9, !P2 ;  /* 0x000000091300780c */ /* 0x000fe20005741670 */
[----:B------:R-:W-:Y:S01]  /*41f0*/  @!P0 STG.E.U8 desc[UR36][R4.64+0x29], R47 ;  /* 0x0000292f04008986 */ /* 0x000fe2000c101124 */
[----:B------:R-:W-:Y:S01]  /*4200*/  ISETP.GE.AND P0, PT, R22, 0x3a, PT ;  /* 0x0000003a1600780c */ /* 0x000fe20003f06270 */
[-C--:B-1----:R-:W-:Y:S02]  /*4210*/  @!P4 IMAD R3, R48, R57.reuse, RZ ;  /* 0x000000393003c224 */ /* 0x082fe400078e02ff */
[----:B0-----:R-:W-:-:S03]  /*4220*/  @!P3 IMAD R9, R50, R57, RZ ;  /* 0x000000393209b224 */ /* 0x001fc600078e02ff */
[----:B------:R0:W-:Y:S01]  /*4230*/  @!P4 STG.E.U8 desc[UR36][R6.64+0x30], R3 ;  /* 0x000030030600c986 */ /* 0x0001e2000c101124 */
[----:B------:R-:W-:Y:S02]  /*4240*/  ISETP.GE.AND P4, PT, R22, 0x39, PT ;  /* 0x000000391600780c */ /* 0x000fe40003f86270 */
[-C--:B------:R-:W-:Y:S02]  /*4250*/  @!P1 IMAD R49, R49, R57.reuse, RZ ;  /* 0x0000003931319224 */ /* 0x080fe400078e02ff */
[----:B------:R-:W-:-:S03]  /*4260*/  @!P2 IMAD R51, R51, R57, RZ ;  /* 0x000000393333a224 */ /* 0x000fc600078e02ff */
[----:B------:R1:W-:Y:S01]  /*4270*/  @!P1 STG.E.U8 desc[UR36][R6.64+0x31], R49 ;  /* 0x0000313106009986 */ /* 0x0003e2000c101124 */
[C---:B------:R-:W-:Y:S02]  /*4280*/  ISETP.LT.OR P1, PT, R19.reuse, 0x1, !P0 ;  /* 0x000000011300780c */ /* 0x040fe40004721670 */
[C---:B------:R-:W-:Y:S01]  /*4290*/  ISETP.LT.OR P0, PT, R19.reuse, 0x9, !P0 ;  /* 0x000000091300780c */ /* 0x040fe20004701670 */
[----:B------:R1:W-:Y:S01]  /*42a0*/  @!P3 STG.E.U8 desc[UR36][R4.64+0x30], R9 ;  /* 0x000030090400b986 */ /* 0x0003e2000c101124 */
[C---:B------:R-:W-:Y:S02]  /*42b0*/  ISETP.LT.OR P3, PT, R19.reuse, 0x1, !P4 ;  /* 0x000000011300780c */ /* 0x040fe40006761670 */
[----:B------:R-:W-:Y:S01]  /*42c0*/  ISETP.LT.OR P4, PT, R19, 0x9, !P4 ;  /* 0x000000091300780c */ /* 0x000fe20006781670 */
[----:B------:R1:W-:Y:S06]  /*42d0*/  @!P2 STG.E.U8 desc[UR36][R4.64+0x31], R51 ;  /* 0x000031330400a986 */ /* 0x0003ec000c101124 */
[----:B------:R-:W-:-:S02]  /*42e0*/  @!P1 IMAD R53, R53, R57, RZ ;  /* 0x0000003935359224 */ /* 0x000fc400078e02ff */
[-C--:B------:R-:W-:Y:S02]  /*42f0*/  @!P0 IMAD R55, R55, R57.reuse, RZ ;  /* 0x0000003937378224 */ /* 0x080fe400078e02ff */
[-C--:B0-----:R-:W-:Y:S01]  /*4300*/  @!P3 IMAD R3, R52, R57.reuse, RZ ;  /* 0x000000393403b224 */ /* 0x081fe200078e02ff */
[----:B------:R1:W-:Y:S01]  /*4310*/  @!P1 STG.E.U8 desc[UR36][R6.64+0x39], R53 ;  /* 0x0000393506009986 */ /* 0x0003e2000c101124 */
[----:B------:R-:W-:-:S03]  /*4320*/  @!P4 IMAD R11, R54, R57, RZ ;  /* 0x00000039360bc224 */ /* 0x000fc600078e02ff */
[----:B------:R1:W-:Y:S04]  /*4330*/  @!P3 STG.E.U8 desc[UR36][R6.64+0x38], R3 ;  /* 0x000038030600b986 */ /* 0x0003e8000c101124 */
[----:B------:R1:W-:Y:S04]  /*4340*/  @!P4 STG.E.U8 desc[UR36][R4.64+0x38], R11 ;  /* 0x0000380b0400c986 */ /* 0x0003e8000c101124 */
[----:B------:R1:W-:Y:S02]  /*4350*/  @!P0 STG.E.U8 desc[UR36][R4.64+0x39], R55 ;  /* 0x0000393704008986 */ /* 0x0003e4000c101124 */
.L_x_103:
[----:B------:R-:W-:Y:S05]  /*4360*/  BSYNC B0 ;  /* 0x0000000000007941 */ /* 0x000fea0003800000 */
.L_x_37:
[----:B01-3--:R-:W3:Y:S01]  /*4370*/  LDL.64 R4, [R1] ;  /* 0x0000000001047983 */ /* 0x00bee20000100a00 */
[----:B------:R-:W-:Y:S01]  /*4380*/  ULDC.64 UR4, c[0x0][0x650] ;  /* 0x0001940000047ab9 */ /* 0x000fe20000000a00 */
[----:B------:R-:W-:Y:S02]  /*4390*/  IMAD.U32 R0, RZ, RZ, UR44 ;  /* 0x0000002cff007e24 */ /* 0x000fe4000f8e00ff */
[----:B------:R-:W-:Y:S02]  /*43a0*/  IMAD.MOV.U32 R22, RZ, RZ, -0x1 ;  /* 0xffffffffff167424 */ /* 0x000fe400078e00ff */
[----:B------:R0:W-:Y:S01]  /*43b0*/  SYNCS.ARRIVE.TRANS64.A1T0 RZ, [R0+UR47], RZ ;  /* 0x000000ff00ff79a7 */ /* 0x0001e2000810002f */
[----:B------:R-:W-:Y:S02]  /*43c0*/  IMAD.MOV.U32 R19, RZ, RZ, -0x1 ;  /* 0xffffffffff137424 */ /* 0x000fe400078e00ff */
[----:B------:R-:W-:Y:S01]  /*43d0*/  IMAD.MOV.U32 R18, RZ, RZ, -0x1 ;  /* 0xffffffffff127424 */ /* 0x000fe200078e00ff */
[----:B0-----:R-:W-:-:S02]  /*43e0*/  PRMT R0, RZ, 0x7610, R0 ;  /* 0x00007610ff007816 */ /* 0x001fc40000000000 */
[----:B---3--:R-:W-:-:S05]  /*43f0*/  LEA R16, P0, R4, R16, 0x1 ;  /* 0x0000001004107211 */ /* 0x008fca00078008ff */
[----:B------:R-:W-:Y:S01]  /*4400*/  IMAD.X R17, R66, 0x1, R17, P0 ;  /* 0x0000000142117824 */ /* 0x000fe200000e0611 */
[----:B------:R-:W-:-:S04]  /*4410*/  ISETP.GE.U32.AND P0, PT, R16, UR4, PT ;  /* 0x0000000410007c0c */ /* 0x000fc8000bf06070 */
[----:B------:R-:W-:-:S13]  /*4420*/  ISETP.GE.U32.AND.EX P0, PT, R17, UR5, PT, P0 ;  /* 0x0000000511007c0c */ /* 0x000fda000bf06100 */
[----:B------:R-:W-:Y:S05]  /*4430*/  @P0 BRA `(.L_x_104) ;  /* 0x00000004004c0947 */ /* 0x000fea0003800000 */
[----:B------:R-:W0:Y:S01]  /*4440*/  LDC.64 R10, c[0x0][0x628] ;  /* 0x00018a00ff0a7b82 */ /* 0x000e220000000a00 */
[----:B------:R-:W1:Y:S01]  /*4450*/  S2R R12, SR_CTAID.X ;  /* 0x00000000000c7919 */ /* 0x000e620000002500 */
[----:B------:R-:W-:Y:S02]  /*4460*/  IMAD.MOV.U32 R8, RZ, RZ, R16 ;  /* 0x000000ffff087224 */ /* 0x000fe400078e0010 */
[----:B------:R-:W-:Y:S01]  /*4470*/  IMAD.MOV.U32 R9, RZ, RZ, R17 ;  /* 0x000000ffff097224 */ /* 0x000fe200078e0011 */
[----:B------:R-:W3:Y:S03]  /*4480*/  S2R R19, SR_CTAID.Y ;  /* 0x0000000000137919 */ /* 0x000ee60000002600 */
[----:B------:R-:W1:Y:S08]  /*4490*/  LDC R0, c[0x0][0x630] ;  /* 0x00018c00ff007b82 */ /* 0x000e700000000800 */
[----:B------:R-:W1:Y:S01]  /*44a0*/  LDC.64 R14, c[0x0][0x620] ;  /* 0x00018800ff0e7b82 */ /* 0x000e620000000a00 */
[----:B0-----:R-:W-:-:S04]  /*44b0*/  ISETP.NE.U32.AND P0, PT, R10, RZ, PT ;  /* 0x000000ff0a00720c */ /* 0x001fc80003f05070 */
[----:B------:R-:W-:-:S13]  /*44c0*/  ISETP.NE.AND.EX P0, PT, R11, RZ, PT, P0 ;  /* 0x000000ff0b00720c */ /* 0x000fda0003f05300 */
[----:B-1-3--:R-:W-:Y:S05]  /*44d0*/  @!P0 BRA `(.L_x_105) ;  /* 0x0000000000288947 */ /* 0x00afea0003800000 */
[----:B------:R-:W0:Y:S02]  /*44e0*/  LDC R3, c[0x0][0x634] ;  /* 0x00018d00ff037b82 */ /* 0x000e240000000800 */
[----:B0-----:R-:W-:-:S05]  /*44f0*/  IADD3 R3, P0, R16, R3, RZ ;  /* 0x0000000310037210 */ /* 0x001fca0007f1e0ff */
[----:B------:R-:W-:-:S04]  /*4500*/  IMAD.X R13, RZ, RZ, R17, P0 ;  /* 0x000000ffff0d7224 */ /* 0x000fc800000e0611 */
[----:B------:R-:W-:-:S04]  /*4510*/  IMAD.WIDE.U32 R4, R13, R10, RZ ;  /* 0x0000000a0d047225 */ /* 0x000fc800078e00ff */
[----:B--2-4-:R-:W-:-:S04]  /*4520*/  IMAD.WIDE.U32 R6, P0, R3, R11, R4 ;  /* 0x0000000b03067225 */ /* 0x014fc80007800004 */
[----:B------:R-:W-:-:S04]  /*4530*/  IMAD.WIDE.U32 R4, R3, R10, RZ ;  /* 0x0000000a03047225 */ /* 0x000fc800078e00ff */
[----:B------:R-:W-:Y:S01]  /*4540*/  IMAD.X R9, RZ, RZ, RZ, P0 ;  /* 0x000000ffff097224 */ /* 0x000fe200000e06ff */
[----:B------:R-:W-:Y:S01]  /*4550*/  IADD3 RZ, P0, R5, R6, RZ ;  /* 0x0000000605ff7210 */ /* 0x000fe20007f1e0ff */
[----:B------:R-:W-:-:S04]  /*4560*/  IMAD.MOV.U32 R8, RZ, RZ, R7 ;  /* 0x000000ffff087224 */ /* 0x000fc800078e0007 */
[----:B------:R-:W-:-:S08]  /*4570*/  IMAD.WIDE.U32.X R8, R13, R11, R8, P0 ;  /* 0x0000000b0d087225 */ /* 0x000fd000000e0408 */
.L_x_105:
[-CC-:B------:R-:W-:Y:S01]  /*4580*/  SHF.R.U64 R18, R8, R0.reuse, R9.reuse ;  /* 0x0000000008127219 */ /* 0x180fe20000001209 */
[----:B--2---:R-:W0:Y:S01]  /*4590*/  LDC.64 R24, c[0x0][0x640] ;  /* 0x00019000ff187b82 */ /* 0x004e220000000a00 */
[----:B------:R-:W-:Y:S01]  /*45a0*/  SHF.R.U32.HI R0, RZ, R0, R9 ;  /* 0x00000000ff007219 */ /* 0x000fe20000011609 */
[----:B------:R-:W-:Y:S01]  /*45b0*/  ULDC UR4, c[0x0][0x150] ;  /* 0x0000540000047ab9 */ /* 0x000fe20000000800 */
[----:B------:R-:W-:Y:S02]  /*45c0*/  IADD3 R3, P0, RZ, -R18, RZ ;  /* 0x80000012ff037210 */ /* 0x000fe40007f1e0ff */
[----:B----4-:R-:W-:-:S03]  /*45d0*/  I2FP.F32.U32 R7, R12 ;  /* 0x0000000c00077245 */ /* 0x010fc60000201000 */
[----:B------:R-:W1:Y:S01]  /*45e0*/  LDC R6, c[0x0][0x618] ;  /* 0x00018600ff067b82 */ /* 0x000e620000000800 */
[----:B------:R-:W-:Y:S02]  /*45f0*/  IMAD.X R5, RZ, RZ, ~R0, P0 ;  /* 0x000000ffff057224 */ /* 0x000fe400000e0e00 */
[----:B------:R-:W-:Y:S01]  /*4600*/  FMUL R7, R7, UR4 ;  /* 0x0000000407077c20 */ /* 0x000fe20008400000 */
[----:B------:R-:W-:Y:S01]  /*4610*/  ULDC UR4, c[0x0][0x154] ;  /* 0x0000550000047ab9 */ /* 0x000fe20000000800 */
[-C--:B------:R-:W-:Y:S02]  /*4620*/  IMAD R0, R5, R14.reuse, RZ ;  /* 0x0000000e05007224 */ /* 0x080fe400078e02ff */
[C---:B------:R-:W-:Y:S01]  /*4630*/  IMAD.WIDE.U32 R4, R3.reuse, R14, R16 ;  /* 0x0000000e03047225 */ /* 0x040fe200078e0010 */
[----:B------:R-:W2:Y:S01]  /*4640*/  LDC R11, c[0x0][0x608] ;  /* 0x00018200ff0b7b82 */ /* 0x000ea20000000800 */
[----:B------:R-:W3:Y:S02]  /*4650*/  F2I.U32.TRUNC.NTZ R7, R7 ;  /* 0x0000000700077305 */ /* 0x000ee4000020f000 */
[----:B------:R-:W-:-:S04]  /*4660*/  IMAD R3, R3, R15, R0 ;  /* 0x0000000f03037224 */ /* 0x000fc800078e0200 */
[----:B------:R-:W-:Y:S01]  /*4670*/  IMAD.IADD R3, R5, 0x1, R3 ;  /* 0x0000000105037824 */ /* 0x000fe200078e0203 */
[----:B------:R-:W4:Y:S01]  /*4680*/  LDC R8, c[0x0][0x658] ;  /* 0x00019600ff087b82 */ /* 0x000f220000000800 */
[----:B------:R-:W-:Y:S02]  /*4690*/  I2FP.F32.U32 R5, R19 ;  /* 0x0000001300057245 */ /* 0x000fe40000201000 */
[----:B0-----:R-:W-:-:S04]  /*46a0*/  ISETP.NE.U32.AND P0, PT, R24, RZ, PT ;  /* 0x000000ff1800720c */ /* 0x001fc80003f05070 */
[----:B------:R-:W-:Y:S01]  /*46b0*/  ISETP.NE.AND.EX P0, PT, R25, RZ, PT, P0 ;  /* 0x000000ff1900720c */ /* 0x000fe20003f05300 */
[----:B------:R-:W0:Y:S01]  /*46c0*/  LDC R9, c[0x0][0x144] ;  /* 0x00005100ff097b82 */ /* 0x000e220000000800 */
[-C--:B-1----:R-:W-:Y:S01]  /*46d0*/  SHF.R.U32.HI R0, RZ, R6.reuse, R3 ;  /* 0x00000006ff007219 */ /* 0x082fe20000011603 */
[----:B---3--:R-:W-:Y:S01]  /*46e0*/  IMAD.MOV R7, RZ, RZ, -R7 ;  /* 0x000000ffff077224 */ /* 0x008fe200078e0a07 */
[----:B------:R-:W-:Y:S01]  /*46f0*/  SHF.R.U64 R13, R4, R6, R3 ;  /* 0x00000006040d7219 */ /* 0x000fe20000001203 */
[----:B------:R-:W-:-:S04]  /*4700*/  FMUL R6, R5, UR4 ;  /* 0x0000000405067c20 */ /* 0x000fc80008400000 */
[----:B------:R-:W1:Y:S01]  /*4710*/  LDC R14, c[0x0][0x148] ;  /* 0x00005200ff0e7b82 */ /* 0x000e620000000800 */
[-CC-:B--2---:R-:W-:Y:S02]  /*4720*/  SHF.R.U64 R10, R13, R11.reuse, R0.reuse ;  /* 0x0000000b0d0a7219 */ /* 0x184fe40000001200 */
[----:B------:R-:W-:Y:S02]  /*4730*/  SHF.R.U32.HI R3, RZ, R11, R0 ;  /* 0x0000000bff037219 */ /* 0x000fe40000011600 */
[----:B------:R2:W3:Y:S03]  /*4740*/  F2I.U32.TRUNC.NTZ R0, R6 ;  /* 0x0000000600007305 */ /* 0x0004e6000020f000 */
[----:B------:R-:W1:Y:S01]  /*4750*/  LDC R20, c[0x0][0x648] ;  /* 0x00019200ff147b82 */ /* 0x000e620000000800 */
[-CC-:B----4-:R-:W-:Y:S02]  /*4760*/  SHF.R.U64 R15, R10, R8.reuse, R3.reuse ;  /* 0x000000080a0f7219 */ /* 0x190fe40000001203 */
[----:B------:R-:W-:-:S03]  /*4770*/  SHF.R.U32.HI R5, RZ, R8, R3 ;  /* 0x00000008ff057219 */ /* 0x000fc60000011603 */
[----:B------:R-:W-:Y:S02]  /*4780*/  IMAD.MOV.U32 R4, RZ, RZ, R15 ;  /* 0x000000ffff047224 */ /* 0x000fe400078e000f */
[----:B------:R-:W4:Y:S01]  /*4790*/  LDC R26, c[0x0][0x638] ;  /* 0x00018e00ff1a7b82 */ /* 0x000f220000000800 */
[----:B0-----:R-:W-:-:S07]  /*47a0*/  IMAD R21, R9, R7, R12 ;  /* 0x0000000709157224 */ /* 0x001fce00078e020c */
[----:B------:R-:W0:Y:S08]  /*47b0*/  LDC R27, c[0x0][0x610] ;  /* 0x00018400ff1b7b82 */ /* 0x000e300000000800 */
[----:B------:R-:W0:Y:S01]  /*47c0*/  LDC R28, c[0x0][0x600] ;  /* 0x00018000ff1c7b82 */ /* 0x000e220000000800 */
[----:B--23--:R-:W-:Y:S05]  /*47d0*/  @!P0 BRA `(.L_x_106) ;  /* 0x0000000000288947 */ /* 0x00cfea0003800000 */
        /* <DEDUP_REMOVED lines=10> */
.L_x_106:
[----:B------:R-:W-:Y:S02]  /*4880*/  ISETP.NE.AND P0, PT, R2, 0x1, PT ;  /* 0x000000010200780c */ /* 0x000fe40003f05270 */
[----:B-1----:R-:W-:Y:S01]  /*4890*/  SHF.R.U64 R3, R4, R20, R5 ;  /* 0x0000001404037219 */ /* 0x002fe20000001205 */
[----:B------:R-:W-:Y:S01]  /*48a0*/  IMAD.MOV R5, RZ, RZ, -R0 ;  /* 0x000000ffff057224 */ /* 0x000fe200078e0a00 */
[----:B------:R-:W-:-:S03]  /*48b0*/  LOP3.LUT R0, R10, R69, RZ, 0xc0, !PT ;  /* 0x000000450a007212 */ /* 0x000fc600078ec0ff */
[----:B------:R-:W-:Y:S02]  /*48c0*/  IMAD.MOV R4, RZ, RZ, -R3 ;  /* 0x000000ffff047224 */ /* 0x000fe400078e0a03 */
[----:B------:R-:W-:Y:S01]  /*48d0*/  IMAD R22, R59, R3, R0 ;  /* 0x000000033b167224 */ /* 0x000fe200078e0200 */
[----:B------:R-:W-:Y:S01]  /*48e0*/  LOP3.LUT R3, R13, R68, RZ, 0xc0, !PT ;  /* 0x000000440d037212 */ /* 0x000fe200078ec0ff */
[----:B----4-:R-:W-:Y:S02]  /*48f0*/  IMAD R0, R4, R26, R15 ;  /* 0x0000001a04007224 */ /* 0x010fe400078e020f */
[----:B------:R-:W-:Y:S02]  /*4900*/  @P0 IMAD R21, R14, R5, R19 ;  /* 0x000000050e150224 */ /* 0x000fe400078e0213 */
[----:B0-----:R-:W-:Y:S02]  /*4910*/  IMAD R3, R0, R28, R3 ;  /* 0x0000001c00037224 */ /* 0x001fe400078e0203 */
[----:B------:R-:W-:-:S02]  /*4920*/  IMAD R22, R22, R27, R21 ;  /* 0x0000001b16167224 */ /* 0x000fc400078e0215 */
[----:B------:R-:W-:-:S03]  /*4930*/  IMAD.MOV.U32 R4, RZ, RZ, 0x1 ;  /* 0x00000001ff047424 */ /* 0x000fc600078e00ff */
[----:B------:R-:W-:Y:S02]  /*4940*/  SEL R19, R3, R22, !P0 ;  /* 0x0000001603137207 */ /* 0x000fe40004000000 */
[----:B------:R-:W-:Y:S02]  /*4950*/  PRMT R0, R4, 0x7610, R0 ;  /* 0x0000761004007816 */ /* 0x000fe40000000000 */
[----:B------:R-:W-:-:S07]  /*4960*/  SEL R22, R22, R3, !P0 ;  /* 0x0000000316167207 */ /* 0x000fce0004000000 */
.L_x_104:
[----:B------:R-:W-:Y:S01]  /*4970*/  LOP3.LUT P0, RZ, R0, 0xff, RZ, 0xc0, !PT ;  /* 0x000000ff00ff7812 */ /* 0x000fe2000780c0ff */
[----:B------:R-:W-:Y:S01]  /*4980*/  USHF.R.U32.HI UR4, URZ, 0x3, UR39 ;  /* 0x000000033f047899 */ /* 0x000fe20008011627 */
[----:B------:R-:W-:-:S03]  /*4990*/  LOP3.LUT R74, R74, 0x1, RZ, 0x3c, !PT ;  /* 0x000000014a4a7812 */ /* 0x000fc600078e3cff */
[----:B------:R-:W-:-:S04]  /*49a0*/  UIMAD.WIDE.U32 UR4, UR4, 0x24924925, URZ ;  /* 0x24924925040478a5 */ /* 0x000fc8000f8e003f */
[----:B------:R-:W-:-:S04]  /*49b0*/  UIMAD UR39, UR5, -0x38, UR39 ;  /* 0xffffffc8052778a4 */ /* 0x000fc8000f8e0227 */
[----:B------:R-:W-:Y:S08]  /*49c0*/  @P0 BRA `(.L_x_107) ;  /* 0xffffffd400180947 */ /* 0x000ff0000383ffff */
[----:B------:R-:W-:Y:S05]  /*49d0*/  EXIT ;  /* 0x000000000000794d */ /* 0x000fea0003800000 */
.L_x_18:
[----:B------:R-:W-:-:S08]  /*49e0*/  ISETP.NE.AND P0, PT, R14, RZ, PT ;  /* 0x000000ff0e00720c */ /* 0x000fd00003f05270 */
[----:B0-----:R-:W0:-:S00]  /*49f0*/  USETMAXREG.DEALLOC.CTAPOOL 0x28 ;  /* 0x00000028000079c8 */ /* 0x001e0000080e0500 */
[----:B------:R-:W-:Y:S05]  /*4a00*/  @P0 EXIT ;  /* 0x000000000000094d */ /* 0x000fea0003800000 */
[----:B0-----:R-:W-:Y:S01]  /*4a10*/  LOP3.LUT P0, RZ, R3, 0xff, RZ, 0xc0, !PT ;  /* 0x000000ff03ff7812 */ /* 0x001fe2000780c0ff */
[----:B------:R-:W-:Y:S02]  /*4a20*/  IMAD.MOV.U32 R3, RZ, RZ, 0x1 ;  /* 0x00000001ff037424 */ /* 0x000fe400078e00ff */
[----:B------:R-:W-:-:S10]  /*4a30*/  IMAD.MOV.U32 R8, RZ, RZ, RZ ;  /* 0x000000ffff087224 */ /* 0x000fd400078e00ff */
[----:B------:R-:W-:Y:S05]  /*4a40*/  @!P0 BRA `(.L_x_108) ;  /* 0x0000000c002c8947 */ /* 0x000fea0003800000 */
[----:B------:R-:W0:Y:S01]  /*4a50*/  S2UR UR8, SR_CgaCtaId ;  /* 0x00000000000879c3 */ /* 0x000e220000008800 */
[----:B------:R-:W-:Y:S01]  /*4a60*/  LOP3.LUT P0, RZ, R4, 0x1f, RZ, 0xc0, !PT ;  /* 0x0000001f04ff7812 */ /* 0x000fe2000780c0ff */
[----:B------:R-:W-:Y:S01]  /*4a70*/  ULDC UR5, c[0x0][0x658] ;  /* 0x0001960000057ab9 */ /* 0x000fe20000000800 */
[----:B------:R-:W-:Y:S01]  /*4a80*/  UMOV UR6, 0xffffffff ;  /* 0xffffffff00067882 */ /* 0x000fe20000000000 */
[----:B------:R-:W-:Y:S01]  /*4a90*/  BSSY B0, `(.L_x_108) ;  /* 0x00000c6000007945 */ /* 0x000fe20003800000 */
[----:B------:R-:W-:Y:S01]  /*4aa0*/  USHF.L.U32 UR6, UR6, UR5, URZ ;  /* 0x0000000506067299 */ /* 0x000fe2000800063f */
[C---:B------:R-:W-:Y:S01]  /*4ab0*/  ISETP.NE.AND P2, PT, R5.reuse, RZ, PT ;  /* 0x000000ff0500720c */ /* 0x040fe20003f45270 */
[----:B------:R-:W-:Y:S01]  /*4ac0*/  IMAD.MOV.U32 R10, RZ, RZ, 0x1 ;  /* 0x00000001ff0a7424 */ /* 0x000fe200078e00ff */
[----:B------:R-:W-:Y:S01]  /*4ad0*/  ISETP.NE.OR P0, PT, R5, RZ, !P0 ;  /* 0x000000ff0500720c */ /* 0x000fe20004705670 */
[----:B------:R-:W-:Y:S01]  /*4ae0*/  IMAD.MOV.U32 R3, RZ, RZ, 0x1 ;  /* 0x00000001ff037424 */ /* 0x000fe200078e00ff */
[----:B------:R-:W-:Y:S01]  /*4af0*/  LOP3.LUT R9, R23, 0x2, RZ, 0xfc, !PT ;  /* 0x0000000217097812 */ /* 0x000fe200078efcff */
[----:B------:R-:W-:Y:S01]  /*4b00*/  IMAD.MOV.U32 R8, RZ, RZ, RZ ;  /* 0x000000ffff087224 */ /* 0x000fe200078e00ff */
[----:B------:R-:W-:Y:S01]  /*4b10*/  ULDC UR4, c[0x0][0x600] ;  /* 0x0001800000047ab9 */ /* 0x000fe20000000800 */
[----:B------:R-:W-:Y:S01]  /*4b20*/  UMOV UR7, 0x1 ;  /* 0x0000000100077882 */ /* 0x000fe20000000000 */
[----:B------:R-:W-:-:S02]  /*4b30*/  UIADD3 UR22, UR40, 0x1, URZ ;  /* 0x0000000128167890 */ /* 0x000fc4000fffe03f */
[----:B------:R-:W-:Y:S02]  /*4b40*/  UIADD3 UR14, UR4, -0x1, URZ ;  /* 0xffffffff040e7890 */ /* 0x000fe4000fffe03f */
[----:B------:R-:W-:Y:S02]  /*4b50*/  USHF.L.U32 UR16, UR7, UR5, URZ ;  /* 0x0000000507107299 */ /* 0x000fe4000800063f */
[----:B------:R-:W-:Y:S01]  /*4b60*/  ULOP3.LUT UR15, URZ, UR6, URZ, 0x33, !UPT ;  /* 0x000000063f0f7292 */ /* 0x000fe2000f8e333f */
[----:B------:R-:W-:Y:S01]  /*4b70*/  ULDC.64 UR20, c[0x0][0x198] ;  /* 0x0000660000147ab9 */ /* 0x000fe20000000a00 */
[----:B0-----:R-:W-:-:S05]  /*4b80*/  IMAD.U32 R11, RZ, RZ, UR8 ;  /* 0x00000008ff0b7e24 */ /* 0x001fca000f8e00ff */
[----:B------:R-:W-:-:S07]  /*4b90*/  LEA R12, R11, 0x480, 0xa ;  /* 0x000004800b0c7811 */ /* 0x000fce00078e50ff */
.L_x_120:
[----:B------:R-:W-:-:S03]  /*4ba0*/  UMOV UR4, 0xffffffff ;  /* 0xffffffff00047882 */ /* 0x000fc60000000000 */
[----:B------:R-:W-:Y:S05]  /*4bb0*/  BRA.DIV UR4, `(.L_x_109) ;  /* 0x0000002e043c7947 */ /* 0x000fea000b800000 */
[----:B------:R-:W-:-:S13]  /*4bc0*/  ELECT P6, URZ, PT ;  /* 0x00000000003f782f */ /* 0x000fda00038c0000 */
.L_x_185:
[----:B------:R-:W0:Y:S01]  /*4bd0*/  LDC R4, c[0x0][0x28c] ;  /* 0x0000a300ff047b82 */ /* 0x000e220000000800 */
[----:B------:R-:W-:Y:S01]  /*4be0*/  BSSY B1, `(.L_x_110) ;  /* 0x000003b000017945 */ /* 0x000fe20003800000 */
[----:B0-----:R-:W-:-:S13]  /*4bf0*/  ISETP.LT.OR P6, PT, R4, 0x1, !P6 ;  /* 0x000000010400780c */ /* 0x001fda00077c1670 */
[----:B------:R-:W-:Y:S05]  /*4c00*/  @P6 BRA `(.L_x_111) ;  /* 0x0000000000e06947 */ /* 0x000fea0003800000 */
[----:B------:R-:W-:Y:S02]  /*4c10*/  IMAD R11, R22, 0x2, R11 ;  /* 0x00000002160b7824 */ /* 0x000fe400078e020b */
[----:B------:R-:W-:Y:S02]  /*4c20*/  IMAD.SHL.U32 R19, R19, 0x40, RZ ;  /* 0x0000004013137824 */ /* 0x000fe400078e00ff */
[----:B------:R-:W-:Y:S02]  /*4c30*/  IMAD.MOV.U32 R20, RZ, RZ, RZ ;  /* 0x000000ffff147224 */ /* 0x000fe400078e00ff */
[----:B------:R-:W-:Y:S02]  /*4c40*/  IMAD.U32 R21, RZ, RZ, UR22 ;  /* 0x00000016ff157e24 */ /* 0x000fe4000f8e00ff */
[----:B------:R-:W-:Y:S02]  /*4c50*/  IMAD.MOV.U32 R4, RZ, RZ, R3 ;  /* 0x000000ffff047224 */ /* 0x000fe400078e0003 */
[----:B------:R-:W-:-:S02]  /*4c60*/  IMAD.MOV.U32 R5, RZ, RZ, R8 ;  /* 0x000000ffff057224 */ /* 0x000fc400078e0008 */
[----:B------:R-:W-:-:S07]  /*4c70*/  IMAD.SHL.U32 R13, R11, 0x20, RZ ;  /* 0x000000200b0d7824 */ /* 0x000fce00078e00ff */
.L_x_115:
[----:B------:R-:W0:Y:S01]  /*4c80*/  S2UR UR4, SR_CgaCtaId ;  /* 0x00000000000479c3 */ /* 0x000e220000008800 */
[----:B------:R-:W-:-:S07]  /*4c90*/  MOV R6, 0x400 ;  /* 0x0000040000067802 */ /* 0x000fce0000000f00 */
[----:B------:R-:W1:Y:S01]  /*4ca0*/  @!P2 LDC R7, c[0x0][0x500] ;  /* 0x00014000ff07ab82 */ /* 0x000e620000000800 */
[----:B0-----:R-:W-:-:S05]  /*4cb0*/  IMAD.U32 R11, RZ, RZ, UR4 ;  /* 0x00000004ff0b7e24 */ /* 0x001fca000f8e00ff */
[----:B------:R-:W-:Y:S02]  /*4cc0*/  LEA R14, R11, R6, 0x18 ;  /* 0x000000060b0e7211 */ /* 0x000fe400078ec0ff */
[----:B------:R-:W-:-:S03]  /*4cd0*/  SHF.L.U32 R6, R4, 0x1f, RZ ;  /* 0x0000001f04067819 */ /* 0x000fc600000006ff */
[----:B------:R-:W-:-:S04]  /*4ce0*/  IMAD R15, R5, 0x8, R14 ;  /* 0x00000008050f7824 */ /* 0x000fc800078e020e */
[----:B------:R-:W0:Y:S02]  /*4cf0*/  SYNCS.PHASECHK.TRANS64.TRYWAIT P1, [R15+URZ+0x1c0], R6 ;  /* 0x0001c0060f0075a7 */ /* 0x000e24000802017f */
[----:B01----:R-:W-:Y:S05]  /*4d00*/  @!P1 BRA `(.L_x_112) ;  /* 0x0000002c00089947 */ /* 0x003fea0003800000 */
.L_x_186:
[----:B0-----:R-:W-:Y:S01]  /*4d10*/  PRMT R6, R9, 0x9910, RZ ;  /* 0x0000991009067816 */ /* 0x001fe200000000ff */
[----:B------:R0:W-:Y:S03]  /*4d20*/  @!P2 SYNCS.ARRIVE.TRANS64 RZ, [R15+URZ], R7 ;  /* 0x000000070fffa9a7 */ /* 0x0001e6000800003f */
[----:B------:R-:W-:-:S13]  /*4d30*/  ISETP.NE.AND P1, PT, R6, 0x2, PT ;  /* 0x000000020600780c */ /* 0x000fda0003f25270 */
[----:B0-----:R-:W-:Y:S05]  /*4d40*/  @P1 BRA `(.L_x_113) ;  /* 0x0000000000041947 */ /* 0x001fea0003800000 */
[----:B------:R-:W-:Y:S01]  /*4d50*/  BPT.TRAP 0x1 ;  /* 0x000000040000795c */ /* 0x000fe20000300000 */
.L_x_113:
[----:B------:R-:W-:Y:S05]  /*4d60*/  @P0 BRA `(.L_x_114) ;  /* 0x0000000000040947 */ /* 0x000fea0003800000 */
[----:B------:R-:W-:Y:S01]  /*4d70*/  BPT.TRAP 0x1 ;  /* 0x000000040000795c */ /* 0x000fe20000300000 */
.L_x_114:
[C---:B------:R-:W-:Y:S01]  /*4d80*/  IMAD R6, R5.reuse, 0x800, R12 ;  /* 0x0000080005067824 */ /* 0x040fe200078e020c */
[----:B------:R-:W-:Y:S01]  /*4d90*/  R2UR UR8, R14 ;  /* 0x000000000e0872ca */ /* 0x000fe200000e0000 */
[----:B------:R-:W-:Y:S01]  /*4da0*/  IMAD R14, R5, 0x800, R14 ;  /* 0x00000800050e7824 */ /* 0x000fe200078e020e */
[----:B------:R-:W-:Y:S01]  /*4db0*/  R2UR UR17, R13 ;  /* 0x000000000d1172ca */ /* 0x000fe200000e0000 */
[----:B------:R-:W-:Y:S01]  /*4dc0*/  VIADD R21, R21, 0xffffffff ;  /* 0xffffffff15157836 */ /* 0x000fe20000000000 */
[----:B------:R-:W-:Y:S01]  /*4dd0*/  R2UR UR5, R6 ;  /* 0x00000000060572ca */ /* 0x000fe200000e0000 */
[----:B------:R-:W-:Y:S01]  /*4de0*/  UIADD3 UR4, UP0, UR20, 0xf0, URZ ;  /* 0x000000f014047890 */ /* 0x000fe2000ff1e03f */
[----:B------:R-:W-:Y:S01]  /*4df0*/  R2UR UR11, R14 ;  /* 0x000000000e0b72ca */ /* 0x000fe200000e0000 */
[----:B------:R-:W-:Y:S01]  /*4e00*/  UIADD3 UR24, UP1, UR20, 0x1f0, URZ ;  /* 0x000001f014187890 */ /* 0x000fe2000ff3e03f */
[----:B------:R-:W-:Y:S01]  /*4e10*/  R2UR UR9, R15 ;  /* 0x000000000f0972ca */ /* 0x000fe200000e0000 */
[----:B------:R-:W-:Y:S01]  /*4e20*/  VIADD R5, R5, 0x1 ;  /* 0x0000000105057836 */ /* 0x000fe20000000000 */
[----:B------:R-:W-:Y:S01]  /*4e30*/  R2UR UR10, R20 ;  /* 0x00000000140a72ca */ /* 0x000fe200000e0000 */
[----:B------:R-:W-:Y:S01]  /*4e40*/  UIADD3.X UR25, URZ, UR21, URZ, UP1, !UPT ;  /* 0x000000153f197290 */ /* 0x000fe20008ffe43f */
[----:B------:R-:W-:Y:S01]  /*4e50*/  R2UR UR12, R18 ;  /* 0x00000000120c72ca */ /* 0x000fe200000e0000 */
[----:B------:R-:W-:Y:S01]  /*4e60*/  UMOV UR19, 0x30000 ;  /* 0x0003000000137882 */ /* 0x000fe20000000000 */
[----:B------:R-:W-:Y:S01]  /*4e70*/  R2UR UR18, R19 ;  /* 0x00000000131272ca */ /* 0x000fe200000e0000 */
[----:B------:R-:W-:Y:S01]  /*4e80*/  UMOV UR6, 0x0 ;  /* 0x0000000000067882 */ /* 0x000fe20000000000 */
[----:B------:R-:W-:Y:S01]  /*4e90*/  ISETP.GT.AND P3, PT, R21, 0x1, PT ;  /* 0x000000011500780c */ /* 0x000fe20003f64270 */
[----:B------:R-:W-:Y:S01]  /*4ea0*/  UIADD3 UR8, UR8, UR5, URZ ;  /* 0x0000000508087290 */ /* 0x000fe2000fffe03f */
[C---:B------:R-:W-:Y:S01]  /*4eb0*/  ISETP.NE.AND P1, PT, R5.reuse, 0x38, PT ;  /* 0x000000380500780c */ /* 0x040fe20003f25270 */
[----:B------:R-:W-:Y:S01]  /*4ec0*/  UIADD3.X UR5, URZ, UR21, URZ, UP0, !UPT ;  /* 0x000000153f057290 */ /* 0x000fe200087fe43f */
[----:B------:R-:W-:Y:S01]  /*4ed0*/  VIADD R20, R20, 0x20 ;  /* 0x0000002014147836 */ /* 0x000fe20000000000 */
[----:B------:R-:W-:Y:S01]  /*4ee0*/  UIADD3 UR13, UR11, 0x1c480, URZ ;  /* 0x0001c4800b0d7890 */ /* 0x000fe2000fffe03f */
[----:B------:R-:W-:Y:S01]  /*4ef0*/  SEL R7, RZ, 0x1, P1 ;  /* 0x00000001ff077807 */ /* 0x000fe20000800000 */
[----:B------:R-:W-:Y:S01]  /*4f00*/  UMOV UR7, 0x10000000 ;  /* 0x1000000000077882 */ /* 0x000fe20000000000 */
[----:B------:R-:W-:Y:S01]  /*4f10*/  UMOV UR11, UR17 ;  /* 0x00000011000b7c82 */ /* 0x000fe20008000000 */
[----:B------:R-:W-:-:S02]  /*4f20*/  SEL R5, R5, RZ, P1 ;  /* 0x000000ff05057207 */ /* 0x000fc40000800000 */
[----:B------:R-:W-:Y:S01]  /*4f30*/  LOP3.LUT R4, R4, R7, RZ, 0x3c, !PT ;  /* 0x0000000704047212 */ /* 0x000fe200078e3cff */
[----:B------:R0:W-:Y:S02]  /*4f40*/  UTMALDG.3D.MULTICAST [UR8], [UR4], UR19, desc[UR6] ;  /* 0x00000608040073b4 */ /* 0x0001e40008011813 */
[----:B0-----:R-:W-:Y:S01]  /*4f50*/  UMOV UR8, UR13 ;  /* 0x0000000d00087c82 */ /* 0x001fe20008000000 */
[----:B------:R-:W-:Y:S02]  /*4f60*/  UMOV UR11, UR18 ;  /* 0x00000012000b7c82 */ /* 0x000fe40008000000 */
[----:B------:R0:W-:Y:S02]  /*4f70*/  UTMALDG.3D [UR8], [UR24], desc[UR6] ;  /* 0x00000608180075b4 */ /* 0x0001e40008011000 */
[----:B0-----:R-:W-:Y:S05]  /*4f80*/  @P3 BRA `(.L_x_115) ;  /* 0xfffffffc003c3947 */ /* 0x001fea000383ffff */
.L_x_111:
[----:B------:R-:W-:Y:S05]  /*4f90*/  BSYNC B1 ;  /* 0x0000000000017941 */ /* 0x000fea0003800000 */
.L_x_110:
[----:B------:R-:W3:Y:S01]  /*4fa0*/  LDL.64 R14, [R1] ;  /* 0x00000000010e7983 */ /* 0x000ee20000100a00 */
[----:B------:R-:W-:Y:S01]  /*4fb0*/  LOP3.LUT P4, RZ, R10, 0xff, RZ, 0xc0, !PT ;  /* 0x000000ff0aff7812 */ /* 0x000fe2000788c0ff */
[----:B------:R-:W-:Y:S01]  /*4fc0*/  VIADD R7, R8, UR40 ;  /* 0x0000002808077c36 */ /* 0x000fe20008000000 */
[----:B------:R-:W-:Y:S01]  /*4fd0*/  ULDC.64 UR4, c[0x0][0x650] ;  /* 0x0001940000047ab9 */ /* 0x000fe20000000a00 */
[----:B------:R-:W-:Y:S01]  /*4fe0*/  IMAD.U32 R5, RZ, RZ, UR40 ;  /* 0x00000028ff057e24 */ /* 0x000fe2000f8e00ff */
[----:B------:R-:W-:Y:S01]  /*4ff0*/  UISETP.GE.U32.AND UP0, UPT, UR40, 0x38, UPT ;  /* 0x000000382800788c */ /* 0x000fe2000bf06070 */
[----:B------:R-:W-:Y:S01]  /*5000*/  BSSY B1, `(.L_x_116) ;  /* 0x000006c000017945 */ /* 0x000fe20003800000 */
[----:B------:R-:W-:Y:S01]  /*5010*/  ISETP.GT.U32.AND P1, PT, R7, 0x37, PT ;  /* 0x000000370700780c */ /* 0x000fe20003f24070 */
[----:B------:R-:W-:Y:S01]  /*5020*/  IMAD.MOV.U32 R22, RZ, RZ, -0x1 ;  /* 0xffffffffff167424 */ /* 0x000fe200078e00ff */
[----:B------:R-:W-:Y:S01]  /*5030*/  PRMT R10, RZ, 0x7610, R10 ;  /* 0x00007610ff0a7816 */ /* 0x000fe2000000000a */
[----:B------:R-:W-:Y:S01]  /*5040*/  IMAD.MOV.U32 R19, RZ, RZ, -0x1 ;  /* 0xffffffffff137424 */ /* 0x000fe200078e00ff */
[----:B------:R-:W-:Y:S01]  /*5050*/  ISETP.LT.U32.AND P1, PT, R5, 0x38, P1 ;  /* 0x000000380500780c */ /* 0x000fe20000f21070 */
[----:B------:R-:W-:Y:S01]  /*5060*/  IMAD.MOV.U32 R18, RZ, RZ, -0x1 ;  /* 0xffffffffff127424 */ /* 0x000fe200078e00ff */
[----:B------:R-:W-:Y:S01]  /*5070*/  PLOP3.LUT P3, PT, PT, PT, UP0, 0x80, 0x0 ;  /* 0x000000000000781c */ /* 0x000fe20003f6f008 */
[----:B------:R-:W0:Y:S01]  /*5080*/  @P4 S2R R11, SR_CgaCtaId ;  /* 0x00000000000b4919 */ /* 0x000e220000008800 */
[----:B------:R-:W-:-:S02]  /*5090*/  @P4 MOV R4, 0x400 ;  /* 0x0000040000044802 */ /* 0x000fc40000000f00 */
[----:B------:R-:W-:-:S04]  /*50a0*/  SEL R6, RZ, 0x1, !P1 ;  /* 0x00000001ff067807 */ /* 0x000fc80004800000 */
[----:B------:R-:W-:Y:S02]  /*50b0*/  LOP3.LUT R3, R3, R6, RZ, 0x3c, !PT ;  /* 0x0000000603037212 */ /* 0x000fe400078e3cff */
[----:B0-----:R-:W-:-:S04]  /*50c0*/  @P4 LEA R4, R11, R4, 0x18 ;  /* 0x000000040b044211 */ /* 0x001fc800078ec0ff */
[----:B------:R0:W-:Y:S02]  /*50d0*/  @P4 SYNCS.ARRIVE.TRANS64.A1T0 RZ, [R4+URZ+0x3b8], RZ ;  /* 0x0003b8ff04ff49a7 */ /* 0x0001e4000810003f */
[----:B0-----:R-:W-:-:S05]  /*50e0*/  SHF.R.U32.HI R4, RZ, 0x3, R7 ;  /* 0x00000003ff047819 */ /* 0x001fca0000011607 */
[----:B------:R-:W-:-:S04]  /*50f0*/  IMAD.WIDE.U32 R4, R4, 0x24924925, RZ ;  /* 0x2492492504047825 */ /* 0x000fc800078e00ff */
[----:B------:R-:W-:Y:S01]  /*5100*/  IMAD R8, R5, -0x38, R7 ;  /* 0xffffffc805087824 */ /* 0x000fe200078e0207 */
[----:B------:R-:W-:Y:S02]  /*5110*/  @P3 LOP3.LUT R3, R3, 0x1, R5, 0x78, !PT ;  /* 0x0000000103033812 */ /* 0x000fe400078e7805 */
[----:B------:R-:W-:Y:S02]  /*5120*/  PRMT R4, RZ, 0x7610, R4 ;  /* 0x00007610ff047816 */ /* 0x000fe40000000004 */
[----:B---3--:R-:W-:-:S04]  /*5130*/  IADD3 R16, P4, R16, R14, RZ ;  /* 0x0000000e10107210 */ /* 0x008fc80007f9e0ff */
[----:B------:R-:W-:Y:S01]  /*5140*/  ISETP.GE.U32.AND P1, PT, R16, UR4, PT ;  /* 0x0000000410007c0c */ /* 0x000fe2000bf26070 */
[----:B------:R-:W-:-:S05]  /*5150*/  IMAD.X R17, R17, 0x1, R0, P4 ;  /* 0x0000000111117824 */ /* 0x000fca00020e0600 */
[----:B------:R-:W-:-:S13]  /*5160*/  ISETP.GE.U32.AND.EX P1, PT, R17, UR5, PT, P1 ;  /* 0x0000000511007c0c */ /* 0x000fda000bf26110 */
[----:B------:R-:W-:Y:S05]  /*5170*/  @P1 BRA `(.L_x_117) ;  /* 0x0000000400501947 */ /* 0x000fea0003800000 */
[----:B------:R-:W0:Y:S01]  /*5180*/  S2R R13, SR_CTAID.X ;  /* 0x00000000000d7919 */ /* 0x000e220000002500 */
[----:B------:R-:W-:Y:S01]  /*5190*/  ULDC.64 UR4, c[0x0][0x628] ;  /* 0x00018a0000047ab9 */ /* 0x000fe20000000a00 */
[----:B------:R-:W-:Y:S01]  /*51a0*/  ULDC UR7, c[0x0][0x630] ;  /* 0x00018c0000077ab9 */ /* 0x000fe20000000800 */
[----:B------:R-:W-:Y:S01]  /*51b0*/  ISETP.NE.U32.AND P1, PT, RZ, UR4, PT ;  /* 0x00000004ff007c0c */ /* 0x000fe2000bf25070 */
[----:B------:R-:W1:Y:S01]  /*51c0*/  S2R R14, SR_CTAID.Y ;  /* 0x00000000000e7919 */ /* 0x000e620000002600 */
[----:B------:R-:W-:Y:S01]  /*51d0*/  ULDC UR8, c[0x0][0x150] ;  /* 0x0000540000087ab9 */ /* 0x000fe20000000800 */
[----:B------:R-:W-:Y:S01]  /*51e0*/  IMAD.MOV.U32 R4, RZ, RZ, R16 ;  /* 0x000000ffff047224 */ /* 0x000fe200078e0010 */
[----:B------:R-:W-:Y:S01]  /*51f0*/  ISETP.NE.AND.EX P1, PT, RZ, UR5, PT, P1 ;  /* 0x00000005ff007c0c */ /* 0x000fe2000bf25310 */
[----:B------:R-:W-:Y:S01]  /*5200*/  IMAD.MOV.U32 R5, RZ, RZ, R17 ;  /* 0x000000ffff057224 */ /* 0x000fe200078e0011 */
[----:B0-----:R-:W-:-:S11]  /*5210*/  I2FP.F32.U32 R19, R13 ;  /* 0x0000000d00137245 */ /* 0x001fd60000201000 */
[----:B------:R-:W-:Y:S05]  /*5220*/  @!P1 BRA `(.L_x_118) ;  /* 0x0000000000289947 */ /* 0x000fea0003800000 */
[----:B------:R-:W-:Y:S02]  /*5230*/  ULDC UR6, c[0x0][0x634] ;  /* 0x00018d0000067ab9 */ /* 0x000fe40000000800 */
[----:B------:R-:W-:-:S05]  /*5240*/  IADD3 R5, P1, R16, UR6, RZ ;  /* 0x0000000610057c10 */ /* 0x000fca000ff3e0ff */
[----:B------:R-:W-:-:S04]  /*5250*/  IMAD.X R15, RZ, RZ, R17, P1 ;  /* 0x000000ffff0f7224 */ /* 0x000fc800008e0611 */
[----:B------:R-:W-:-:S04]  /*5260*/  IMAD.WIDE.U32 R6, R15, UR4, RZ ;  /* 0x000000040f067c25 */ /* 0x000fc8000f8e00ff */
[----:B------:R-:W-:-:S04]  /*5270*/  IMAD.WIDE.U32 R6, P1, R5, UR5, R6 ;  /* 0x0000000505067c25 */ /* 0x000fc8000f820006 */
[----:B------:R-:W-:-:S04]  /*5280*/  IMAD.WIDE.U32 R4, R5, UR4, RZ ;  /* 0x0000000405047c25 */ /* 0x000fc8000f8e00ff */
[----:B------:R-:W-:Y:S01]  /*5290*/  IMAD.MOV.U32 R4, RZ, RZ, R7 ;  /* 0x000000ffff047224 */ /* 0x000fe200078e0007 */
[----:B------:R-:W-:Y:S01]  /*52a0*/  IADD3 RZ, P3, R5, R6, RZ ;  /* 0x0000000605ff7210 */ /* 0x000fe20007f7e0ff */
[----:B------:R-:W-:-:S04]  /*52b0*/  IMAD.X R5, RZ, RZ, RZ, P1 ;  /* 0x000000ffff057224 */ /* 0x000fc800008e06ff */
[----:B------:R-:W-:-:S08]  /*52c0*/  IMAD.WIDE.U32.X R4, R15, UR5, R4, P3 ;  /* 0x000000050f047c25 */ /* 0x000fd000098e0404 */
.L_x_118:
[--C-:B------:R-:W-:Y:S01]  /*52d0*/  SHF.R.U64 R18, R4, UR7, R5.reuse ;  /* 0x0000000704127c19 */ /* 0x100fe20008001205 */
[----:B------:R-:W-:Y:S01]  /*52e0*/  FMUL R19, R19, UR8 ;  /* 0x0000000813137c20 */ /* 0x000fe20008400000 */
[----:B------:R-:W-:Y:S01]  /*52f0*/  SHF.R.U32.HI R4, RZ, UR7, R5 ;  /* 0x00000007ff047c19 */ /* 0x000fe20008011605 */
[----:B------:R-:W0:Y:S01]  /*5300*/  LDC R6, c[0x0][0x144] ;  /* 0x00005100ff067b82 */ /* 0x000e220000000800 */
[----:B------:R-:W-:Y:S01]  /*5310*/  IADD3 R5, P1, RZ, -R18, RZ ;  /* 0x80000012ff057210 */ /* 0x000fe20007f3e0ff */
[----:B------:R-:W-:Y:S01]  /*5320*/  ULDC UR6, c[0x0][0x154] ;  /* 0x0000550000067ab9 */ /* 0x000fe20000000800 */
[----:B-1----:R-:W-:Y:S01]  /*5330*/  I2FP.F32.U32 R7, R14 ;  /* 0x0000000e00077245 */ /* 0x002fe20000201000 */
[----:B------:R-:W1:Y:S01]  /*5340*/  F2I.U32.TRUNC.NTZ R19, R19 ;  /* 0x0000001300137305 */ /* 0x000e62000020f000 */
[----:B------:R-:W-:Y:S01]  /*5350*/  ULDC.64 UR4, c[0x0][0x620] ;  /* 0x0001880000047ab9 */ /* 0x000fe20000000a00 */
[----:B------:R-:W-:Y:S01]  /*5360*/  IMAD.X R4, RZ, RZ, ~R4, P1 ;  /* 0x000000ffff047224 */ /* 0x000fe200008e0e04 */
[----:B------:R-:W-:Y:S01]  /*5370*/  ISETP.NE.AND P4, PT, R2, 0x1, PT ;  /* 0x000000010200780c */ /* 0x000fe20003f85270 */
[----:B------:R-:W-:Y:S01]  /*5380*/  FMUL R20, R7, UR6 ;  /* 0x0000000607147c20 */ /* 0x000fe20008400000 */
[----:B------:R-:W3:Y:S01]  /*5390*/  LDC R21, c[0x0][0x148] ;  /* 0x00005200ff157b82 */ /* 0x000ee20000000800 */
[----:B------:R-:W-:Y:S01]  /*53a0*/  IMAD R4, R4, UR4, RZ ;  /* 0x0000000404047c24 */ /* 0x000fe2000f8e02ff */
[----:B------:R-:W-:-:S02]  /*53b0*/  ULDC.64 UR6, c[0x0][0x640] ;  /* 0x0001900000067ab9 */ /* 0x000fc40000000a00 */
[----:B------:R-:W-:Y:S01]  /*53c0*/  ISETP.NE.U32.AND P1, PT, RZ, UR6, PT ;  /* 0x00000006ff007c0c */ /* 0x000fe2000bf25070 */
[----:B------:R-:W4:Y:S01]  /*53d0*/  F2I.U32.TRUNC.NTZ R20, R20 ;  /* 0x0000001400147305 */ /* 0x000f22000020f000 */
[C---:B------:R-:W-:Y:S02]  /*53e0*/  IMAD R7, R5.reuse, UR5, R4 ;  /* 0x0000000505077c24 */ /* 0x040fe4000f8e0204 */
[----:B------:R-:W-:Y:S01]  /*53f0*/  IMAD.WIDE.U32 R4, R5, UR4, R16 ;  /* 0x0000000405047c25 */ /* 0x000fe2000f8e0010 */
[----:B------:R-:W-:Y:S01]  /*5400*/  ULDC UR4, c[0x0][0x618] ;  /* 0x0001860000047ab9 */ /* 0x000fe20000000800 */
[----:B------:R-:W-:Y:S02]  /*5410*/  ISETP.NE.AND.EX P1, PT, RZ, UR7, PT, P1 ;  /* 0x00000007ff007c0c */ /* 0x000fe4000bf25310 */
[----:B------:R-:W-:Y:S02]  /*5420*/  IMAD.IADD R5, R5, 0x1, R7 ;  /* 0x0000000105057824 */ /* 0x000fe400078e0207 */
[----:B-1----:R-:W-:-:S03]  /*5430*/  IMAD.MOV R19, RZ, RZ, -R19 ;  /* 0x000000ffff137224 */ /* 0x002fc600078e0a13 */
[----:B------:R-:W-:Y:S01]  /*5440*/  SHF.R.U64 R15, R4, UR4, R5 ;  /* 0x00000004040f7c19 */ /* 0x000fe20008001205 */
[----:B0-----:R-:W-:Y:S01]  /*5450*/  IMAD R13, R6, R19, R13 ;  /* 0x00000013060d7224 */ /* 0x001fe200078e020d */
[----:B------:R-:W-:Y:S01]  /*5460*/  SHF.R.U32.HI R4, RZ, UR4, R5 ;  /* 0x00000004ff047c19 */ /* 0x000fe20008011605 */
[----:B------:R-:W-:Y:S01]  /*5470*/  ULDC UR4, c[0x0][0x608] ;  /* 0x0001820000047ab9 */ /* 0x000fe20000000800 */
[----:B----4-:R-:W-:Y:S02]  /*5480*/  IMAD.MOV R6, RZ, RZ, -R20 ;  /* 0x000000ffff067224 */ /* 0x010fe400078e0a14 */
[--C-:B------:R-:W-:Y:S02]  /*5490*/  SHF.R.U64 R20, R15, UR4, R4.reuse ;  /* 0x000000040f147c19 */ /* 0x100fe40008001204 */
[----:B------:R-:W-:Y:S01]  /*54a0*/  SHF.R.U32.HI R5, RZ, UR4, R4 ;  /* 0x00000004ff057c19 */ /* 0x000fe20008011604 */
[----:B------:R-:W-:Y:S01]  /*54b0*/  ULDC UR4, c[0x0][0x658] ;  /* 0x0001960000047ab9 */ /* 0x000fe20000000800 */
[----:B---3--:R-:W-:-:S02]  /*54c0*/  @P4 IMAD R13, R21, R6, R14 ;  /* 0x00000006150d4224 */ /* 0x008fc400078e020e */
[--C-:B------:R-:W-:Y:S02]  /*54d0*/  SHF.R.U64 R14, R20, UR4, R5.reuse ;  /* 0x00000004140e7c19 */ /* 0x100fe40008001205 */
[----:B------:R-:W-:-:S03]  /*54e0*/  SHF.R.U32.HI R19, RZ, UR4, R5 ;  /* 0x00000004ff137c19 */ /* 0x000fc60008011605 */
[----:B------:R-:W-:Y:S02]  /*54f0*/  IMAD.MOV.U32 R6, RZ, RZ, R14 ;  /* 0x000000ffff067224 */ /* 0x000fe400078e000e */
[----:B------:R-:W-:Y:S01]  /*5500*/  IMAD.MOV.U32 R5, RZ, RZ, R19 ;  /* 0x000000ffff057224 */ /* 0x000fe200078e0013 */
[----:B------:R-:W-:Y:S06]  /*5510*/  @!P1 BRA `(.L_x_119) ;  /* 0x00000000002c9947 */ /* 0x000fec0003800000 */
        /* <DEDUP_REMOVED lines=9> */
[----:B------:R-:W-:-:S04]  /*55b0*/  IMAD.WIDE.U32.X R4, R19, UR7, R4, P3 ;  /* 0x0000000713047c25 */ /* 0x000fc800098e0404 */
[----:B------:R-:W-:-:S07]  /*55c0*/  IMAD.MOV.U32 R6, RZ, RZ, R4 ;  /* 0x000000ffff067224 */ /* 0x000fce00078e0004 */
.L_x_119:
[----:B------:R-:W-:Y:S01]  /*55d0*/  ULDC UR4, c[0x0][0x648] ;  /* 0x0001920000047ab9 */ /* 0x000fe20000000800 */
[----:B------:R-:W-:Y:S01]  /*55e0*/  LOP3.LUT R4, R20, UR15, RZ, 0xc0, !PT ;  /* 0x0000000f14047c12 */ /* 0x000fe2000f8ec0ff */
[----:B------:R-:W-:Y:S01]  /*55f0*/  ULDC UR5, c[0x0][0x610] ;  /* 0x0001840000057ab9 */ /* 0x000fe20000000800 */
[----:B------:R-:W-:Y:S01]  /*5600*/  SHF.R.U64 R5, R6, UR4, R5 ;  /* 0x0000000406057c19 */ /* 0x000fe20008001205 */
[----:B------:R-:W-:Y:S01]  /*5610*/  ULDC UR4, c[0x0][0x638] ;  /* 0x00018e0000047ab9 */ /* 0x000fe20000000800 */
[----:B------:R-:W-:-:S03]  /*5620*/  LOP3.LUT R15, R15, UR14, RZ, 0xc0, !PT ;  /* 0x0000000e0f0f7c12 */ /* 0x000fc6000f8ec0ff */
[----:B------:R-:W-:Y:S02]  /*5630*/  IMAD.MOV R7, RZ, RZ, -R5 ;  /* 0x000000ffff077224 */ /* 0x000fe400078e0a05 */
[----:B------:R-:W-:Y:S02]  /*5640*/  IMAD R4, R5, UR16, R4 ;  /* 0x0000001005047c24 */ /* 0x000fe4000f8e0204 */
[----:B------:R-:W-:Y:S01]  /*5650*/  IMAD R14, R7, UR4, R14 ;  /* 0x00000004070e7c24 */ /* 0x000fe2000f8e020e */
[----:B------:R-:W-:Y:S01]  /*5660*/  ULDC UR4, c[0x0][0x600] ;  /* 0x0001800000047ab9 */ /* 0x000fe20000000800 */
[----:B------:R-:W-:Y:S02]  /*5670*/  IMAD R13, R4, UR5, R13 ;  /* 0x00000005040d7c24 */ /* 0x000fe4000f8e020d */
[----:B------:R-:W-:Y:S02]  /*5680*/  IMAD R14, R14, UR4, R15 ;  /* 0x000000040e0e7c24 */ /* 0x000fe4000f8e020f */
[----:B------:R-:W-:-:S03]  /*5690*/  IMAD.MOV.U32 R4, RZ, RZ, 0x1 ;  /* 0x00000001ff047424 */ /* 0x000fc600078e00ff */
[----:B------:R-:W-:Y:S02]  /*56a0*/  SEL R19, R14, R13, !P4 ;  /* 0x0000000d0e137207 */ /* 0x000fe40006000000 */
[----:B------:R-:W-:-:S07]  /*56b0*/  SEL R22, R13, R14, !P4 ;  /* 0x0000000e0d167207 */ /* 0x000fce0006000000 */
.L_x_117:
[----:B------:R-:W-:Y:S05]  /*56c0*/  BSYNC B1 ;  /* 0x0000000000017941 */ /* 0x000fea0003800000 */
.L_x_116:
[----:B------:R-:W-:-:S13]  /*56d0*/  LOP3.LUT P1, RZ, R4, 0xff, RZ, 0xc0, !PT ;  /* 0x000000ff04ff7812 */ /* 0x000fda000782c0ff */
[----:B------:R-:W-:Y:S05]  /*56e0*/  @P1 BRA `(.L_x_120) ;  /* 0xfffffff4002c1947 */ /* 0x000fea000383ffff */
[----:B------:R-:W-:Y:S05]  /*56f0*/  BSYNC B0 ;  /* 0x0000000000007941 */ /* 0x000fea0003800000 */
.L_x_108:
[----:B------:R-:W-:-:S03]  /*5700*/  UMOV UR4, 0xffffffff ;  /* 0xffffffff00047882 */ /* 0x000fc60000000000 */
[----:B------:R-:W-:Y:S05]  /*5710*/  BRA.DIV UR4, `(.L_x_121) ;  /* 0x0000002204987947 */ /* 0x000fea000b800000 */
[----:B------:R-:W-:-:S13]  /*5720*/  ELECT P6, URZ, PT ;  /* 0x00000000003f782f */ /* 0x000fda00038c0000 */
.L_x_189:
[----:B------:R-:W-:Y:S04]  /*5730*/  BSSY B0, `(.L_x_122) ;  /* 0x00001ff000007945 */ /* 0x000fe80003800000 */
[----:B------:R-:W-:Y:S05]  /*5740*/  @!P6 BRA `(.L_x_123) ;  /* 0x0000001c00f4e947 */ /* 0x000fea0003800000 */
[----:B------:R-:W-:-:S04]  /*5750*/  LOP3.LUT R23, R23, 0x2, RZ, 0xfc, !PT ;  /* 0x0000000217177812 */ /* 0x000fc800078efcff */
[----:B------:R-:W-:-:S13]  /*5760*/  ISETP.NE.AND P0, PT, R23, 0x3, PT ;  /* 0x000000031700780c */ /* 0x000fda0003f05270 */
[----:B------:R-:W-:Y:S05]  /*5770*/  @!P0 BRA `(.L_x_124) ;  /* 0x0000000000048947 */ /* 0x000fea0003800000 */
[----:B------:R-:W-:Y:S01]  /*5780*/  BPT.TRAP 0x1 ;  /* 0x000000040000795c */ /* 0x000fe20000300000 */
.L_x_124:
[----:B------:R-:W0:Y:S01]  /*5790*/  S2R R5, SR_CgaCtaId ;  /* 0x0000000000057919 */ /* 0x000e220000008800 */
[----:B------:R-:W-:Y:S02]  /*57a0*/  MOV R0, 0x400 ;  /* 0x0000040000007802 */ /* 0x000fe40000000f00 */
[----:B------:R-:W-:Y:S02]  /*57b0*/  SHF.L.U32 R2, R3, 0x1f, RZ ;  /* 0x0000001f03027819 */ /* 0x000fe400000006ff */
[----:B0-----:R-:W-:-:S05]  /*57c0*/  LEA R5, R5, R0, 0x18 ;  /* 0x0000000005057211 */ /* 0x001fca00078ec0ff */
[----:B------:R-:W-:-:S04]  /*57d0*/  VIADD R5, R5, 0x1c0 ;  /* 0x000001c005057836 */ /* 0x000fc80000000000 */
[C---:B------:R-:W-:Y:S02]  /*57e0*/  IMAD R7, R8.reuse, 0x8, R5 ;  /* 0x0000000808077824 */ /* 0x040fe400078e0205 */
[----:B------:R-:W-:Y:S02]  /*57f0*/  VIADD R8, R8, 0x1 ;  /* 0x0000000108087836 */ /* 0x000fe40000000000 */
[----:B------:R-:W0:Y:S03]  /*5800*/  SYNCS.PHASECHK.TRANS64.TRYWAIT P0, [R7+URZ], R2 ;  /* 0x00000002070075a7 */ /* 0x000e26000800017f */
[----:B------:R-:W-:-:S04]  /*5810*/  ISETP.NE.AND P1, PT, R8, 0x38, PT ;  /* 0x000000380800780c */ /* 0x000fc80003f25270 */
[----:B------:R-:W-:Y:S02]  /*5820*/  SEL R0, RZ, 0x1, P1 ;  /* 0x00000001ff007807 */ /* 0x000fe40000800000 */
[----:B------:R-:W-:Y:S02]  /*5830*/  SEL R8, R8, RZ, P1 ;  /* 0x000000ff08087207 */ /* 0x000fe40000800000 */
[----:B------:R-:W-:-:S03]  /*5840*/  LOP3.LUT R9, R3, R0, RZ, 0x3c, !PT ;  /* 0x0000000003097212 */ /* 0x000fc600078e3cff */
[----:B------:R-:W-:Y:S01]  /*5850*/  IMAD R6, R8, 0x8, R5 ;  /* 0x0000000808067824 */ /* 0x000fe200078e0205 */
[----:B------:R-:W-:Y:S01]  /*5860*/  SHF.L.U32 R3, R9, 0x1f, RZ ;  /* 0x0000001f09037819 */ /* 0x000fe200000006ff */
[----:B0-----:R-:W-:Y:S06]  /*5870*/  @!P0 BRA `(.L_x_125) ;  /* 0x0000002000608947 */ /* 0x001fec0003800000 */
.L_x_190:
[----:B------:R-:W1:Y:S01]  /*5880*/  SYNCS.PHASECHK.TRANS64.TRYWAIT P0, [R6+URZ], R3 ;  /* 0x00000003060075a7 */ /* 0x000e62000800017f */
[----:B------:R-:W-:-:S05]  /*5890*/  VIADD R0, R8, 0x1 ;  /* 0x0000000108007836 */ /* 0x000fca0000000000 */
[----:B------:R-:W-:-:S04]  /*58a0*/  ISETP.NE.AND P1, PT, R0, 0x38, PT ;  /* 0x000000380000780c */ /* 0x000fc80003f25270 */
[----:B0-----:R-:W-:Y:S02]  /*58b0*/  SEL R2, RZ, 0x1, P1 ;  /* 0x00000001ff027807 */ /* 0x001fe40000800000 */
[----:B------:R-:W-:Y:S02]  /*58c0*/  SEL R0, R0, RZ, P1 ;  /* 0x000000ff00007207 */ /* 0x000fe40000800000 */
[----:B------:R-:W-:-:S03]  /*58d0*/  LOP3.LUT R9, R9, R2, RZ, 0x3c, !PT ;  /* 0x0000000209097212 */ /* 0x000fc600078e3cff */
[----:B------:R-:W-:Y:S01]  /*58e0*/  IMAD R7, R0, 0x8, R5 ;  /* 0x0000000800077824 */ /* 0x000fe200078e0205 */
[----:B------:R-:W-:Y:S01]  /*58f0*/  SHF.L.U32 R4, R9, 0x1f, RZ ;  /* 0x0000001f09047819 */ /* 0x000fe200000006ff */
[----:B-1----:R-:W-:Y:S06]  /*5900*/  @!P0 BRA `(.L_x_126) ;  /* 0x0000002000508947 */ /* 0x002fec0003800000 */
.L_x_191:
[----:B------:R-:W1:Y:S01]  /*5910*/  SYNCS.PHASECHK.TRANS64.TRYWAIT P0, [R7+URZ], R4 ;  /* 0x00000004070075a7 */ /* 0x000e62000800017f */
[----:B------:R-:W-:-:S05]  /*5920*/  VIADD R0, R0, 0x1 ;  /* 0x0000000100007836 */ /* 0x000fca0000000000 */
[----:B------:R-:W-:-:S04]  /*5930*/  ISETP.NE.AND P1, PT, R0, 0x38, PT ;  /* 0x000000380000780c */ /* 0x000fc80003f25270 */
[----:B------:R-:W-:Y:S02]  /*5940*/  SEL R2, RZ, 0x1, P1 ;  /* 0x00000001ff027807 */ /* 0x000fe40000800000 */
[----:B------:R-:W-:Y:S02]  /*5950*/  SEL R0, R0, RZ, P1 ;  /* 0x000000ff00007207 */ /* 0x000fe40000800000 */
[----:B------:R-:W-:-:S03]  /*5960*/  LOP3.LUT R9, R9, R2, RZ, 0x3c, !PT ;  /* 0x0000000209097212 */ /* 0x000fc600078e3cff */
[----:B0-----:R-:W-:Y:S01]  /*5970*/  IMAD R6, R0, 0x8, R5 ;  /* 0x0000000800067824 */ /* 0x001fe200078e0205 */
[----:B------:R-:W-:Y:S01]  /*5980*/  SHF.L.U32 R3, R9, 0x1f, RZ ;  /* 0x0000001f09037819 */ /* 0x000fe200000006ff */
[----:B-1----:R-:W-:Y:S06]  /*5990*/  @!P0 BRA `(.L_x_127) ;  /* 0x0000002000408947 */ /* 0x002fec0003800000 */
.L_x_192:
        /* <DEDUP_REMOVED lines=9> */
.L_x_193:
        /* <DEDUP_REMOVED lines=9> */
.L_x_194:
        /* <DEDUP_REMOVED lines=9> */
.L_x_195:
        /* <DEDUP_REMOVED lines=9> */
.L_x_196:
        /* <DEDUP_REMOVED lines=9> */
.L_x_197:
        /* <DEDUP_REMOVED lines=9> */
.L_x_198:
        /* <DEDUP_REMOVED lines=9> */
.L_x_199:
        /* <DEDUP_REMOVED lines=9> */
.L_x_200:
        /* <DEDUP_REMOVED lines=9> */
.L_x_201:
        /* <DEDUP_REMOVED lines=9> */
.L_x_202:
        /* <DEDUP_REMOVED lines=9> */
.L_x_203:
        /* <DEDUP_REMOVED lines=9> */
.L_x_204:
        /* <DEDUP_REMOVED lines=9> */
.L_x_205:
        /* <DEDUP_REMOVED lines=9> */
.L_x_206:
        /* <DEDUP_REMOVED lines=9> */
.L_x_207:
        /* <DEDUP_REMOVED lines=9> */
.L_x_208:
        /* <DEDUP_REMOVED lines=9> */
.L_x_209:
        /* <DEDUP_REMOVED lines=9> */
.L_x_210:
        /* <DEDUP_REMOVED lines=9> */
.L_x_211:
        /* <DEDUP_REMOVED lines=9> */
.L_x_212:
        /* <DEDUP_REMOVED lines=9> */
.L_x_213:
        /* <DEDUP_REMOVED lines=9> */
.L_x_214:
        /* <DEDUP_REMOVED lines=9> */
.L_x_215:
        /* <DEDUP_REMOVED lines=9> */
.L_x_216:
        /* <DEDUP_REMOVED lines=9> */
.L_x_217:
        /* <DEDUP_REMOVED lines=9> */
.L_x_218:
        /* <DEDUP_REMOVED lines=9> */
.L_x_219:
        /* <DEDUP_REMOVED lines=9> */
.L_x_220:
        /* <DEDUP_REMOVED lines=9> */
.L_x_221:
        /* <DEDUP_REMOVED lines=9> */
.L_x_222:
        /* <DEDUP_REMOVED lines=9> */
.L_x_223:
        /* <DEDUP_REMOVED lines=9> */
.L_x_224:
        /* <DEDUP_REMOVED lines=9> */
.L_x_225:
        /* <DEDUP_REMOVED lines=9> */
.L_x_226:
        /* <DEDUP_REMOVED lines=9> */
.L_x_227:
        /* <DEDUP_REMOVED lines=9> */
.L_x_228:
        /* <DEDUP_REMOVED lines=9> */
.L_x_229:
        /* <DEDUP_REMOVED lines=9> */
.L_x_230:
        /* <DEDUP_REMOVED lines=9> */
.L_x_231:
        /* <DEDUP_REMOVED lines=9> */
.L_x_232:
        /* <DEDUP_REMOVED lines=9> */
.L_x_233:
        /* <DEDUP_REMOVED lines=9> */
.L_x_234:
        /* <DEDUP_REMOVED lines=9> */
.L_x_235:
        /* <DEDUP_REMOVED lines=9> */
.L_x_236:
        /* <DEDUP_REMOVED lines=9> */
.L_x_237:
        /* <DEDUP_REMOVED lines=9> */
.L_x_238:
        /* <DEDUP_REMOVED lines=9> */
.L_x_239:
        /* <DEDUP_REMOVED lines=9> */
.L_x_240:
        /* <DEDUP_REMOVED lines=9> */
.L_x_241:
        /* <DEDUP_REMOVED lines=9> */
.L_x_242:
        /* <DEDUP_REMOVED lines=9> */
.L_x_243:
[----:B------:R-:W1:Y:S01]  /*7650*/  SYNCS.PHASECHK.TRANS64.TRYWAIT P0, [R7+URZ], R4 ;  /* 0x00000004070075a7 */ /* 0x000e62000800017f */
[----:B------:R-:W-:-:S05]  /*7660*/  VIADD R0, R0, 0x1 ;  /* 0x0000000100007836 */ /* 0x000fca0000000000 */
[----:B------:R-:W-:-:S04]  /*7670*/  ISETP.NE.AND P1, PT, R0, 0x38, PT ;  /* 0x000000380000780c */ /* 0x000fc80003f25270 */
[----:B------:R-:W-:Y:S02]  /*7680*/  SEL R2, RZ, 0x1, P1 ;  /* 0x00000001ff027807 */ /* 0x000fe40000800000 */
[----:B------:R-:W-:Y:S02]  /*7690*/  SEL R0, R0, RZ, P1 ;  /* 0x000000ff00007207 */ /* 0x000fe40000800000 */
[----:B------:R-:W-:Y:S01]  /*76a0*/  LOP3.LUT R2, R9, R2, RZ, 0x3c, !PT ;  /* 0x0000000209027212 */ /* 0x000fe200078e3cff */
[----:B-1----:R-:W-:Y:S06]  /*76b0*/  @!P0 BRA `(.L_x_179) ;  /* 0x0000001400088947 */ /* 0x002fec0003800000 */
.L_x_244:
[----:B------:R-:W-:Y:S01]  /*76c0*/  IMAD R5, R0, 0x8, R5 ;  /* 0x0000000800057824 */ /* 0x000fe200078e0205 */
[----:B------:R-:W-:-:S07]  /*76d0*/  SHF.L.U32 R0, R2, 0x1f, RZ ;  /* 0x0000001f02007819 */ /* 0x000fce00000006ff */
.L_x_180:
[----:B---3--:R3:W4:Y:S02]  /*76e0*/  SYNCS.PHASECHK.TRANS64.TRYWAIT P0, [R5+URZ], R0 ;  /* 0x00000000050075a7 */ /* 0x008724000800017f */
[----:B----4-:R-:W-:Y:S05]  /*76f0*/  @!P0 NANOSLEEP.SYNCS 0x989680 ;  /* 0x009896800000895d */ /* 0x010fea0003900000 */
[----:B------:R-:W4:Y:S02]  /*7700*/  @!P0 SYNCS.PHASECHK.TRANS64 P0, [R5+URZ], R0 ;  /* 0x00000000050085a7 */ /* 0x000f24000800007f */
[----:B----4-:R-:W-:Y:S05]  /*7710*/  @!P0 BRA `(.L_x_180) ;  /* 0xfffffffc00f08947 */ /* 0x010fea000383ffff */
.L_x_123:
[----:B------:R-:W-:Y:S05]  /*7720*/  BSYNC B0 ;  /* 0x0000000000007941 */ /* 0x000fea0003800000 */
.L_x_122:
[----:B------:R-:W-:Y:S05]  /*7730*/  EXIT ;  /* 0x000000000000794d */ /* 0x000fea0003800000 */
.L_x_20:
[----:B0-----:R-:W-:-:S04]  /*7740*/  IMAD.U32 R3, RZ, RZ, UR43 ;  /* 0x0000002bff037e24 */ /* 0x001fc8000f8e00ff */
[----:B------:R0:W1:Y:S03]  /*7750*/  SYNCS.PHASECHK.TRANS64.TRYWAIT P0, [R3+URZ+-0x8], R0 ;  /* 0xfffff800030075a7 */ /* 0x000066000800017f */
[----:B-1----:R-:W-:Y:S05]  /*7760*/  @!P0 NANOSLEEP.SYNCS 0x989680 ;  /* 0x009896800000895d */ /* 0x002fea0003900000 */
[----:B------:R-:W1:Y:S02]  /*7770*/  @!P0 SYNCS.PHASECHK.TRANS64 P0, [R3+URZ+-0x8], R0 ;  /* 0xfffff800030085a7 */ /* 0x000e64000800007f */
[----:B-1----:R-:W-:Y:S05]  /*7780*/  @!P0 BRA `(.L_x_20) ;  /* 0xfffffffc00ec8947 */ /* 0x002fea000383ffff */
[----:B------:R-:W-:Y:S05]  /*7790*/  BRA `(.L_x_181) ;  /* 0xffffffa400b07947 */ /* 0x000fea000383ffff */
.L_x_25:
[----:B-1----:R1:W2:Y:S02]  /*77a0*/  SYNCS.PHASECHK.TRANS64.TRYWAIT P1, [R3+URZ], R0 ;  /* 0x00000000030075a7 */ /* 0x0022a4000802017f */
[----:B--2---:R-:W-:Y:S05]  /*77b0*/  @!P1 NANOSLEEP.SYNCS 0x989680 ;  /* 0x009896800000995d */ /* 0x004fea0003900000 */
[----:B------:R-:W2:Y:S02]  /*77c0*/  @!P1 SYNCS.PHASECHK.TRANS64 P1, [R3+URZ], R0 ;  /* 0x00000000030095a7 */ /* 0x000ea4000802007f */
[----:B--2---:R-:W-:Y:S05]  /*77d0*/  @!P1 BRA `(.L_x_25) ;  /* 0xfffffffc00f09947 */ /* 0x004fea000383ffff */
[----:B------:R-:W-:Y:S05]  /*77e0*/  BRA `(.L_x_24) ;  /* 0xffffffa8001c7947 */ /* 0x000fea000383ffff */
.L_x_30:
[----:B-1----:R-:W-:-:S04]  /*77f0*/  IMAD.U32 R5, RZ, RZ, UR4 ;  /* 0x00000004ff057e24 */ /* 0x002fc8000f8e00ff */
[----:B------:R1:W2:Y:S03]  /*7800*/  SYNCS.PHASECHK.TRANS64.TRYWAIT P1, [R5+URZ], R4 ;  /* 0x00000004050075a7 */ /* 0x0002a6000802017f */
[----:B--2---:R-:W-:Y:S05]  /*7810*/  @!P1 NANOSLEEP.SYNCS 0x989680 ;  /* 0x009896800000995d */ /* 0x004fea0003900000 */
[----:B------:R-:W2:Y:S02]  /*7820*/  @!P1 SYNCS.PHASECHK.TRANS64 P1, [R5+URZ], R4 ;  /* 0x00000004050095a7 */ /* 0x000ea4000802007f */
[----:B--2---:R-:W-:Y:S05]  /*7830*/  @!P1 BRA `(.L_x_30) ;  /* 0xfffffffc00ec9947 */ /* 0x004fea000383ffff */
[----:B------:R-:W-:Y:S05]  /*7840*/  BRA `(.L_x_29) ;  /* 0xffffffa800787947 */ /* 0x000fea000383ffff */
.L_x_36:
[----:B0-----:R-:W-:-:S04]  /*7850*/  IMAD.U32 R5, RZ, RZ, UR43 ;  /* 0x0000002bff057e24 */ /* 0x001fc8000f8e00ff */
[----:B------:R0:W1:Y:S03]  /*7860*/  SYNCS.PHASECHK.TRANS64.TRYWAIT P0, [R5+URZ+0x8], R0 ;  /* 0x00000800050075a7 */ /* 0x000066000800017f */
[----:B-1----:R-:W-:Y:S05]  /*7870*/  @!P0 NANOSLEEP.SYNCS 0x989680 ;  /* 0x009896800000895d */ /* 0x002fea0003900000 */
[----:B------:R-:W1:Y:S02]  /*7880*/  @!P0 SYNCS.PHASECHK.TRANS64 P0, [R5+URZ+0x8], R0 ;  /* 0x00000800050085a7 */ /* 0x000e64000800007f */
[----:B-1----:R-:W-:Y:S05]  /*7890*/  @!P0 BRA `(.L_x_36) ;  /* 0xfffffffc00ec8947 */ /* 0x002fea000383ffff */
[----:B------:R-:W-:Y:S05]  /*78a0*/  BRA `(.L_x_182) ;  /* 0xffffffac005c7947 */ /* 0x000fea000383ffff */
.L_x_109:
[----:B------:R-:W-:Y:S01]  /*78b0*/  BSSY B1, `(.L_x_183) ;  /* 0x0000006000017945 */ /* 0x000fe20003800000 */
[----:B------:R-:W-:-:S07]  /*78c0*/  IMAD.MOV.U32 R15, RZ, RZ, -0x1 ;  /* 0xffffffffff0f7424 */ /* 0x000fce00078e00ff */
[----:B--2--5:R-:W-:Y:S05]  /*78d0*/  WARPSYNC.COLLECTIVE R15, `(.L_x_184) ;  /* 0x000000000f0c7348 */ /* 0x024fea0003c00000 */
[----:B------:R-:W-:Y:S02]  /*78e0*/  ELECT P6, UR62, PT ;  /* 0x00000000003e782f */ /* 0x000fe400038c0000 */
[----:B------:R-:W-:Y:S01]  /*78f0*/  MOV R14, UR62 ;  /* 0x0000003e000e7c02 */ /* 0x000fe20008000f00 */
[----:B--2--5:R-:W-:Y:S10]  /*7900*/  ENDCOLLECTIVE ;  /* 0x000000000000791b */ /* 0x024ff40003800000 */
.L_x_184:
[----:B------:R-:W-:Y:S05]  /*7910*/  BSYNC B1 ;  /* 0x0000000000017941 */ /* 0x000fea0003800000 */
.L_x_183:
[----:B------:R-:W-:Y:S05]  /*7920*/  BRA `(.L_x_185) ;  /* 0xffffffd000a87947 */ /* 0x000fea000383ffff */
.L_x_112:
[----:B0-----:R0:W1:Y:S02]  /*7930*/  SYNCS.PHASECHK.TRANS64.TRYWAIT P1, [R15+URZ+0x1c0], R6 ;  /* 0x0001c0060f0075a7 */ /* 0x001064000802017f */
[----:B-1----:R-:W-:Y:S05]  /*7940*/  @!P1 NANOSLEEP.SYNCS 0x989680 ;  /* 0x009896800000995d */ /* 0x002fea0003900000 */
[----:B------:R-:W1:Y:S02]  /*7950*/  @!P1 SYNCS.PHASECHK.TRANS64 P1, [R15+URZ+0x1c0], R6 ;  /* 0x0001c0060f0095a7 */ /* 0x000e64000802007f */
[----:B-1----:R-:W-:Y:S05]  /*7960*/  @!P1 BRA `(.L_x_112) ;  /* 0xfffffffc00f09947 */ /* 0x002fea000383ffff */
[----:B------:R-:W-:Y:S05]  /*7970*/  BRA `(.L_x_186) ;  /* 0xffffffd000e47947 */ /* 0x000fea000383ffff */
.L_x_121:
[----:B------:R-:W-:Y:S01]  /*7980*/  BSSY B0, `(.L_x_187) ;  /* 0x0000006000007945 */ /* 0x000fe20003800000 */
[----:B------:R-:W-:-:S07]  /*7990*/  IMAD.MOV.U32 R15, RZ, RZ, -0x1 ;  /* 0xffffffffff0f7424 */ /* 0x000fce00078e00ff */
[----:B--2--5:R-:W-:Y:S05]  /*79a0*/  WARPSYNC.COLLECTIVE R15, `(.L_x_188) ;  /* 0x000000000f0c7348 */ /* 0x024fea0003c00000 */
[----:B------:R-:W-:Y:S02]  /*79b0*/  ELECT P6, UR62, PT ;  /* 0x00000000003e782f */ /* 0x000fe400038c0000 */
[----:B------:R-:W-:Y:S01]  /*79c0*/  MOV R14, UR62 ;  /* 0x0000003e000e7c02 */ /* 0x000fe20008000f00 */
[----:B--2--5:R-:W-:Y:S10]  /*79d0*/  ENDCOLLECTIVE ;  /* 0x000000000000791b */ /* 0x024ff40003800000 */
.L_x_188:
[----:B------:R-:W-:Y:S05]  /*79e0*/  BSYNC B0 ;  /* 0x0000000000007941 */ /* 0x000fea0003800000 */
.L_x_187:
[----:B------:R-:W-:Y:S05]  /*79f0*/  BRA `(.L_x_189) ;  /* 0xffffffdc004c7947 */ /* 0x000fea000383ffff */
.L_x_125:
[----:B0-----:R0:W1:Y:S02]  /*7a00*/  SYNCS.PHASECHK.TRANS64.TRYWAIT P0, [R7+URZ], R2 ;  /* 0x00000002070075a7 */ /* 0x001064000800017f */
[----:B-1----:R-:W-:Y:S05]  /*7a10*/  @!P0 NANOSLEEP.SYNCS 0x989680 ;  /* 0x009896800000895d */ /* 0x002fea0003900000 */
[----:B------:R-:W1:Y:S02]  /*7a20*/  @!P0 SYNCS.PHASECHK.TRANS64 P0, [R7+URZ], R2 ;  /* 0x00000002070085a7 */ /* 0x000e64000800007f */
[----:B-1----:R-:W-:Y:S05]  /*7a30*/  @!P0 BRA `(.L_x_125) ;  /* 0xfffffffc00f08947 */ /* 0x002fea000383ffff */
[----:B------:R-:W-:Y:S05]  /*7a40*/  BRA `(.L_x_190) ;  /* 0xffffffdc008c7947 */ /* 0x000fea000383ffff */
.L_x_126:
[----:B0-----:R0:W1:Y:S02]  /*7a50*/  SYNCS.PHASECHK.TRANS64.TRYWAIT P0, [R6+URZ], R3 ;  /* 0x00000003060075a7 */ /* 0x001064000800017f */
[----:B-1----:R-:W-:Y:S05]  /*7a60*/  @!P0 NANOSLEEP.SYNCS 0x989680 ;  /* 0x009896800000895d */ /* 0x002fea0003900000 */
[----:B------:R-:W1:Y:S02]  /*7a70*/  @!P0 SYNCS.PHASECHK.TRANS64 P0, [R6+URZ], R3 ;  /* 0x00000003060085a7 */ /* 0x000e64000800007f */
[----:B-1----:R-:W-:Y:S05]  /*7a80*/  @!P0 BRA `(.L_x_126) ;  /* 0xfffffffc00f08947 */ /* 0x002fea000383ffff */
[----:B------:R-:W-:Y:S05]  /*7a90*/  BRA `(.L_x_191) ;  /* 0xffffffdc009c7947 */ /* 0x000fea000383ffff */
.L_x_127:
[----:B0-----:R0:W1:Y:S02]  /*7aa0*/  SYNCS.PHASECHK.TRANS64.TRYWAIT P0, [R7+URZ], R4 ;  /* 0x00000004070075a7 */ /* 0x001064000800017f */
[----:B-1----:R-:W-:Y:S05]  /*7ab0*/  @!P0 NANOSLEEP.SYNCS 0x989680 ;  /* 0x009896800000895d */ /* 0x002fea0003900000 */
[----:B------:R-:W1:Y:S02]  /*7ac0*/  @!P0 SYNCS.PHASECHK.TRANS64 P0, [R7+URZ], R4 ;  /* 0x00000004070085a7 */ /* 0x000e64000800007f */
[----:B-1----:R-:W-:Y:S05]  /*7ad0*/  @!P0 BRA `(.L_x_127) ;  /* 0xfffffffc00f08947 */ /* 0x002fea000383ffff */
[----:B------:R-:W-:Y:S05]  /*7ae0*/  BRA `(.L_x_192) ;  /* 0xffffffdc00ac7947 */ /* 0x000fea000383ffff */
.L_x_128:
[----:B0-----:R0:W1:Y:S02]  /*7af0*/  SYNCS.PHASECHK.TRANS64.TRYWAIT P0, [R6+URZ], R3 ;  /* 0x00000003060075a7 */ /* 0x001064000800017f */
[----:B-1----:R-:W-:Y:S05]  /*7b00*/  @!P0 NANOSLEEP.SYNCS 0x989680 ;  /* 0x009896800000895d */ /* 0x002fea0003900000 */
[----:B------:R-:W1:Y:S02]  /*7b10*/  @!P0 SYNCS.PHASECHK.TRANS64 P0, [R6+URZ], R3 ;  /* 0x00000003060085a7 */ /* 0x000e64000800007f */
[----:B-1----:R-:W-:Y:S05]  /*7b20*/  @!P0 BRA `(.L_x_128) ;  /* 0xfffffffc00f08947 */ /* 0x002fea000383ffff */
[----:B------:R-:W-:Y:S05]  /*7b30*/  BRA `(.L_x_193) ;  /* 0xffffffdc00bc7947 */ /* 0x000fea000383ffff */
.L_x_129:
[----:B0-----:R0:W1:Y:S02]  /*7b40*/  SYNCS.PHASECHK.TRANS64.TRYWAIT P0, [R7+URZ], R4 ;  /* 0x00000004070075a7 */ /* 0x001064000800017f */
[----:B-1----:R-:W-:Y:S05]  /*7b50*/  @!P0 NANOSLEEP.SYNCS 0x989680 ;  /* 0x009896800000895d */ /* 0x002fea0003900000 */
[----:B------:R-:W1:Y:S02]  /*7b60*/  @!P0 SYNCS.PHASECHK.TRANS64 P0, [R7+URZ], R4 ;  /* 0x00000004070085a7 */ /* 0x000e64000800007f */
[----:B-1----:R-:W-:Y:S05]  /*7b70*/  @!P0 BRA `(.L_x_129) ;  /* 0xfffffffc00f08947 */ /* 0x002fea000383ffff */
[----:B------:R-:W-:Y:S05]  /*7b80*/  BRA `(.L_x_194) ;  /* 0xffffffdc00cc7947 */ /* 0x000fea000383ffff */
.L_x_130:
[----:B0-----:R0:W1:Y:S02]  /*7b90*/  SYNCS.PHASECHK.TRANS64.TRYWAIT P0, [R6+URZ], R3 ;  /* 0x00000003060075a7 */ /* 0x001064000800017f */
[----:B-1----:R-:W-:Y:S05]  /*7ba0*/  @!P0 NANOSLEEP.SYNCS 0x989680 ;  /* 0x009896800000895d */ /* 0x002fea0003900000 */
[----:B------:R-:W1:Y:S02]  /*7bb0*/  @!P0 SYNCS.PHASECHK.TRANS64 P0, [R6+URZ], R3 ;  /* 0x00000003060085a7 */ /* 0x000e64000800007f */
[----:B-1----:R-:W-:Y:S05]  /*7bc0*/  @!P0 BRA `(.L_x_130) ;  /* 0xfffffffc00f08947 */ /* 0x002fea000383ffff */
[----:B------:R-:W-:Y:S05]  /*7bd0*/  BRA `(.L_x_195) ;  /* 0xffffffdc00dc7947 */ /* 0x000fea000383ffff */
.L_x_131:
[----:B0-----:R0:W1:Y:S02]  /*7be0*/  SYNCS.PHASECHK.TRANS64.TRYWAIT P0, [R7+URZ], R4 ;  /* 0x00000004070075a7 */ /* 0x001064000800017f */
[----:B-1----:R-:W-:Y:S05]  /*7bf0*/  @!P0 NANOSLEEP.SYNCS 0x989680 ;  /* 0x009896800000895d */ /* 0x002fea0003900000 */
[----:B------:R-:W1:Y:S02]  /*7c00*/  @!P0 SYNCS.PHASECHK.TRANS64 P0, [R7+URZ], R4 ;  /* 0x00000004070085a7 */ /* 0x000e64000800007f */
[----:B-1----:R-:W-:Y:S05]  /*7c10*/  @!P0 BRA `(.L_x_131) ;  /* 0xfffffffc00f08947 */ /* 0x002fea000383ffff */
[----:B------:R-:W-:Y:S05]  /*7c20*/  BRA `(.L_x_196) ;  /* 0xffffffdc00ec7947 */ /* 0x000fea000383ffff */
.L_x_132:
[----:B0-----:R0:W1:Y:S02]  /*7c30*/  SYNCS.PHASECHK.TRANS64.TRYWAIT P0, [R6+URZ], R3 ;  /* 0x00000003060075a7 */ /* 0x001064000800017f */
[----:B-1----:R-:W-:Y:S05]  /*7c40*/  @!P0 NANOSLEEP.SYNCS 0x989680 ;  /* 0x009896800000895d */ /* 0x002fea0003900000 */
[----:B------:R-:W1:Y:S02]  /*7c50*/  @!P0 SYNCS.PHASECHK.TRANS64 P0, [R6+URZ], R3 ;  /* 0x00000003060085a7 */ /* 0x000e64000800007f */
[----:B-1----:R-:W-:Y:S05]  /*7c60*/  @!P0 BRA `(.L_x_132) ;  /* 0xfffffffc00f08947 */ /* 0x002fea000383ffff */
[----:B------:R-:W-:Y:S05]  /*7c70*/  BRA `(.L_x_197) ;  /* 0xffffffdc00fc7947 */ /* 0x000fea000383ffff */
.L_x_133:
[----:B0-----:R0:W1:Y:S02]  /*7c80*/  SYNCS.PHASECHK.TRANS64.TRYWAIT P0, [R7+URZ], R4 ;  /* 0x00000004070075a7 */ /* 0x001064000800017f */
[----:B-1----:R-:W-:Y:S05]  /*7c90*/  @!P0 NANOSLEEP.SYNCS 0x989680 ;  /* 0x009896800000895d */ /* 0x002fea0003900000 */
[----:B------:R-:W1:Y:S02]  /*7ca0*/  @!P0 SYNCS.PHASECHK.TRANS64 P0, [R7+URZ], R4 ;  /* 0x00000004070085a7 */ /* 0x000e64000800007f */
[----:B-1----:R-:W-:Y:S05]  /*7cb0*/  @!P0 BRA `(.L_x_133) ;  /* 0xfffffffc00f08947 */ /* 0x002fea000383ffff */
[----:B------:R-:W-:Y:S05]  /*7cc0*/  BRA `(.L_x_198) ;  /* 0xffffffe0000c7947 */ /* 0x000fea000383ffff */
.L_x_134:
[----:B0-----:R0:W1:Y:S02]  /*7cd0*/  SYNCS.PHASECHK.TRANS64.TRYWAIT P0, [R6+URZ], R3 ;  /* 0x00000003060075a7 */ /* 0x001064000800017f */
[----:B-1----:R-:W-:Y:S05]  /*7ce0*/  @!P0 NANOSLEEP.SYNCS 0x989680 ;  /* 0x009896800000895d */ /* 0x002fea0003900000 */
[----:B------:R-:W1:Y:S02]  /*7cf0*/  @!P0 SYNCS.PHASECHK.TRANS64 P0, [R6+URZ], R3 ;  /* 0x00000003060085a7 */ /* 0x000e64000800007f */
[----:B-1----:R-:W-:Y:S05]  /*7d00*/  @!P0 BRA `(.L_x_134) ;  /* 0xfffffffc00f08947 */ /* 0x002fea000383ffff */
[----:B------:R-:W-:Y:S05]  /*7d10*/  BRA `(.L_x_199) ;  /* 0xffffffe0001c7947 */ /* 0x000fea000383ffff */
.L_x_135:
[----:B0-----:R0:W1:Y:S02]  /*7d20*/  SYNCS.PHASECHK.TRANS64.TRYWAIT P0, [R7+URZ], R4 ;  /* 0x00000004070075a7 */ /* 0x001064000800017f */
[----:B-1----:R-:W-:Y:S05]  /*7d30*/  @!P0 NANOSLEEP.SYNCS 0x989680 ;  /* 0x009896800000895d */ /* 0x002fea0003900000 */
[----:B------:R-:W1:Y:S02]  /*7d40*/  @!P0 SYNCS.PHASECHK.TRANS64 P0, [R7+URZ], R4 ;  /* 0x00000004070085a7 */ /* 0x000e64000800007f */
[----:B-1----:R-:W-:Y:S05]  /*7d50*/  @!P0 BRA `(.L_x_135) ;  /* 0xfffffffc00f08947 */ /* 0x002fea000383ffff */
[----:B------:R-:W-:Y:S05]  /*7d60*/  BRA `(.L_x_200) ;  /* 0xffffffe0002c7947 */ /* 0x000fea000383ffff */
.L_x_136:
[----:B0-----:R0:W1:Y:S02]  /*7d70*/  SYNCS.PHASECHK.TRANS64.TRYWAIT P0, [R6+URZ], R3 ;  /* 0x00000003060075a7 */ /* 0x001064000800017f */
[----:B-1----:R-:W-:Y:S05]  /*7d80*/  @!P0 NANOSLEEP.SYNCS 0x989680 ;  /* 0x009896800000895d */ /* 0x002fea0003900000 */
[----:B------:R-:W1:Y:S02]  /*7d90*/  @!P0 SYNCS.PHASECHK.TRANS64 P0, [R6+URZ], R3 ;  /* 0x00000003060085a7 */ /* 0x000e64000800007f */
[----:B-1----:R-:W-:Y:S05]  /*7da0*/  @!P0 BRA `(.L_x_136) ;  /* 0xfffffffc00f08947 */ /* 0x002fea000383ffff */
[----:B------:R-:W-:Y:S05]  /*7db0*/  BRA `(.L_x_201) ;  /* 0xffffffe0003c7947 */ /* 0x000fea000383ffff */
.L_x_137:
[----:B0-----:R0:W1:Y:S02]  /*7dc0*/  SYNCS.PHASECHK.TRANS64.TRYWAIT P0, [R7+URZ], R4 ;  /* 0x00000004070075a7 */ /* 0x001064000800017f */
[----:B-1----:R-:W-:Y:S05]  /*7dd0*/  @!P0 NANOSLEEP.SYNCS 0x989680 ;  /* 0x009896800000895d */ /* 0x002fea0003900000 */
[----:B------:R-:W1:Y:S02]  /*7de0*/  @!P0 SYNCS.PHASECHK.TRANS64 P0, [R7+URZ], R4 ;  /* 0x00000004070085a7 */ /* 0x000e64000800007f */
[----:B-1----:R-:W-:Y:S05]  /*7df0*/  @!P0 BRA `(.L_x_137) ;  /* 0xfffffffc00f08947 */ /* 0x002fea000383ffff */
[----:B------:R-:W-:Y:S05]  /*7e00*/  BRA `(.L_x_202) ;  /* 0xffffffe0004c7947 */ /* 0x000fea000383ffff */
.L_x_138:
[----:B0-----:R0:W1:Y:S02]  /*7e10*/  SYNCS.PHASECHK.TRANS64.TRYWAIT P0, [R6+URZ], R3 ;  /* 0x00000003060075a7 */ /* 0x001064000800017f */
[----:B-1----:R-:W-:Y:S05]  /*7e20*/  @!P0 NANOSLEEP.SYNCS 0x989680 ;  /* 0x009896800000895d */ /* 0x002fea0003900000 */
[----:B------:R-:W1:Y:S02]  /*7e30*/  @!P0 SYNCS.PHASECHK.TRANS64 P0, [R6+URZ], R3 ;  /* 0x00000003060085a7 */ /* 0x000e64000800007f */
[----:B-1----:R-:W-:Y:S05]  /*7e40*/  @!P0 BRA `(.L_x_138) ;  /* 0xfffffffc00f08947 */ /* 0x002fea000383ffff */
[----:B------:R-:W-:Y:S05]  /*7e50*/  BRA `(.L_x_203) ;  /* 0xffffffe0005c7947 */ /* 0x000fea000383ffff */
.L_x_139:
[----:B0-----:R0:W1:Y:S02]  /*7e60*/  SYNCS.PHASECHK.TRANS64.TRYWAIT P0, [R7+URZ], R4 ;  /* 0x00000004070075a7 */ /* 0x001064000800017f */
[----:B-1----:R-:W-:Y:S05]  /*7e70*/  @!P0 NANOSLEEP.SYNCS 0x989680 ;  /* 0x009896800000895d */ /* 0x002fea0003900000 */
[----:B------:R-:W1:Y:S02]  /*7e80*/  @!P0 SYNCS.PHASECHK.TRANS64 P0, [R7+URZ], R4 ;  /* 0x00000004070085a7 */ /* 0x000e64000800007f */
[----:B-1----:R-:W-:Y:S05]  /*7e90*/  @!P0 BRA `(.L_x_139) ;  /* 0xfffffffc00f08947 */ /* 0x002fea000383ffff */
[----:B------:R-:W-:Y:S05]  /*7ea0*/  BRA `(.L_x_204) ;  /* 0xffffffe0006c7947 */ /* 0x000fea000383ffff */
.L_x_140:
[----:B0-----:R0:W1:Y:S02]  /*7eb0*/  SYNCS.PHASECHK.TRANS64.TRYWAIT P0, [R6+URZ], R3 ;  /* 0x00000003060075a7 */ /* 0x001064000800017f */
[----:B-1----:R-:W-:Y:S05]  /*7ec0*/  @!P0 NANOSLEEP.SYNCS 0x989680 ;  /* 0x009896800000895d */ /* 0x002fea0003900000 */
[----:B------:R-:W1:Y:S02]  /*7ed0*/  @!P0 SYNCS.PHASECHK.TRANS64 P0, [R6+URZ], R3 ;  /* 0x00000003060085a7 */ /* 0x000e64000800007f */
[----:B-1----:R-:W-:Y:S05]  /*7ee0*/  @!P0 BRA `(.L_x_140) ;  /* 0xfffffffc00f08947 */ /* 0x002fea000383ffff */
[----:B------:R-:W-:Y:S05]  /*7ef0*/  BRA `(.L_x_205) ;  /* 0xffffffe0007c7947 */ /* 0x000fea000383ffff */
.L_x_141:
[----:B0-----:R0:W1:Y:S02]  /*7f00*/  SYNCS.PHASECHK.TRANS64.TRYWAIT P0, [R7+URZ], R4 ;  /* 0x00000004070075a7 */ /* 0x001064000800017f */
[----:B-1----:R-:W-:Y:S05]  /*7f10*/  @!P0 NANOSLEEP.SYNCS 0x989680 ;  /* 0x009896800000895d */ /* 0x002fea0003900000 */
[----:B------:R-:W1:Y:S02]  /*7f20*/  @!P0 SYNCS.PHASECHK.TRANS64 P0, [R7+URZ], R4 ;  /* 0x00000004070085a7 */ /* 0x000e64000800007f */
[----:B-1----:R-:W-:Y:S05]  /*7f30*/  @!P0 BRA `(.L_x_141) ;  /* 0xfffffffc00f08947 */ /* 0x002fea000383ffff */
[----:B------:R-:W-:Y:S05]  /*7f40*/  BRA `(.L_x_206) ;  /* 0xffffffe0008c7947 */ /* 0x000fea000383ffff */
.L_x_142:
[----:B0-----:R0:W1:Y:S02]  /*7f50*/  SYNCS.PHASECHK.TRANS64.TRYWAIT P0, [R6+URZ], R3 ;  /* 0x00000003060075a7 */ /* 0x001064000800017f */
[----:B-1----:R-:W-:Y:S05]  /*7f60*/  @!P0 NANOSLEEP.SYNCS 0x989680 ;  /* 0x009896800000895d */ /* 0x002fea0003900000 */
[----:B------:R-:W1:Y:S02]  /*7f70*/  @!P0 SYNCS.PHASECHK.TRANS64 P0, [R6+URZ], R3 ;  /* 0x00000003060085a7 */ /* 0x000e64000800007f */
[----:B-1----:R-:W-:Y:S05]  /*7f80*/  @!P0 BRA `(.L_x_142) ;  /* 0xfffffffc00f08947 */ /* 0x002fea000383ffff */
[----:B------:R-:W-:Y:S05]  /*7f90*/  BRA `(.L_x_207) ;  /* 0xffffffe0009c7947 */ /* 0x000fea000383ffff */
.L_x_143:
[----:B0-----:R0:W1:Y:S02]  /*7fa0*/  SYNCS.PHASECHK.TRANS64.TRYWAIT P0, [R7+URZ], R4 ;  /* 0x00000004070075a7 */ /* 0x001064000800017f */
[----:B-1----:R-:W-:Y:S05]  /*7fb0*/  @!P0 NANOSLEEP.SYNCS 0x989680 ;  /* 0x009896800000895d */ /* 0x002fea0003900000 */
[----:B------:R-:W1:Y:S02]  /*7fc0*/  @!P0 SYNCS.PHASECHK.TRANS64 P0, [R7+URZ], R4 ;  /* 0x00000004070085a7 */ /* 0x000e64000800007f */
[----:B-1----:R-:W-:Y:S05]  /*7fd0*/  @!P0 BRA `(.L_x_143) ;  /* 0xfffffffc00f08947 */ /* 0x002fea000383ffff */
[----:B------:R-:W-:Y:S05]  /*7fe0*/  BRA `(.L_x_208) ;  /* 0xffffffe000ac7947 */ /* 0x000fea000383ffff */
.L_x_144:
[----:B0-----:R0:W1:Y:S02]  /*7ff0*/  SYNCS.PHASECHK.TRANS64.TRYWAIT P0, [R6+URZ], R3 ;  /* 0x00000003060075a7 */ /* 0x001064000800017f */
[----:B-1----:R-:W-:Y:S05]  /*8000*/  @!P0 NANOSLEEP.SYNCS 0x989680 ;  /* 0x009896800000895d */ /* 0x002fea0003900000 */
[----:B------:R-:W1:Y:S02]  /*8010*/  @!P0 SYNCS.PHASECHK.TRANS64 P0, [R6+URZ], R3 ;  /* 0x00000003060085a7 */ /* 0x000e64000800007f */
[----:B-1----:R-:W-:Y:S05]  /*8020*/  @!P0 BRA `(.L_x_144) ;  /* 0xfffffffc00f08947 */ /* 0x002fea000383ffff */
[----:B------:R-:W-:Y:S05]  /*8030*/  BRA `(.L_x_209) ;  /* 0xffffffe000bc7947 */ /* 0x000fea000383ffff */
.L_x_145:
[----:B0-----:R0:W1:Y:S02]  /*8040*/  SYNCS.PHASECHK.TRANS64.TRYWAIT P0, [R7+URZ], R4 ;  /* 0x00000004070075a7 */ /* 0x001064000800017f */
[----:B-1----:R-:W-:Y:S05]  /*8050*/  @!P0 NANOSLEEP.SYNCS 0x989680 ;  /* 0x009896800000895d */ /* 0x002fea0003900000 */
[----:B------:R-:W1:Y:S02]  /*8060*/  @!P0 SYNCS.PHASECHK.TRANS64 P0, [R7+URZ], R4 ;  /* 0x00000004070085a7 */ /* 0x000e64000800007f */
[----:B-1----:R-:W-:Y:S05]  /*8070*/  @!P0 BRA `(.L_x_145) ;  /* 0xfffffffc00f08947 */ /* 0x002fea000383ffff */
[----:B------:R-:W-:Y:S05]  /*8080*/  BRA `(.L_x_210) ;  /* 0xffffffe000cc7947 */ /* 0x000fea000383ffff */
.L_x_146:
[----:B0-----:R0:W1:Y:S02]  /*8090*/  SYNCS.PHASECHK.TRANS64.TRYWAIT P0, [R6+URZ], R3 ;  /* 0x00000003060075a7 */ /* 0x001064000800017f */
[----:B-1----:R-:W-:Y:S05]  /*80a0*/  @!P0 NANOSLEEP.SYNCS 0x989680 ;  /* 0x009896800000895d */ /* 0x002fea0003900000 */
[----:B------:R-:W1:Y:S02]  /*80b0*/  @!P0 SYNCS.PHASECHK.TRANS64 P0, [R6+URZ], R3 ;  /* 0x00000003060085a7 */ /* 0x000e64000800007f */
[----:B-1----:R-:W-:Y:S05]  /*80c0*/  @!P0 BRA `(.L_x_146) ;  /* 0xfffffffc00f08947 */ /* 0x002fea000383ffff */
[----:B------:R-:W-:Y:S05]  /*80d0*/  BRA `(.L_x_211) ;  /* 0xffffffe000dc7947 */ /* 0x000fea000383ffff */
.L_x_147:
[----:B0-----:R0:W1:Y:S02]  /*80e0*/  SYNCS.PHASECHK.TRANS64.TRYWAIT P0, [R7+URZ], R4 ;  /* 0x00000004070075a7 */ /* 0x001064000800017f */
[----:B-1----:R-:W-:Y:S05]  /*80f0*/  @!P0 NANOSLEEP.SYNCS 0x989680 ;  /* 0x009896800000895d */ /* 0x002fea0003900000 */
[----:B------:R-:W1:Y:S02]  /*8100*/  @!P0 SYNCS.PHASECHK.TRANS64 P0, [R7+URZ], R4 ;  /* 0x00000004070085a7 */ /* 0x000e64000800007f */
[----:B-1----:R-:W-:Y:S05]  /*8110*/  @!P0 BRA `(.L_x_147) ;  /* 0xfffffffc00f08947 */ /* 0x002fea000383ffff */
[----:B------:R-:W-:Y:S05]  /*8120*/  BRA `(.L_x_212) ;  /* 0xffffffe000ec7947 */ /* 0x000fea000383ffff */
.L_x_148:
[----:B0-----:R0:W1:Y:S02]  /*8130*/  SYNCS.PHASECHK.TRANS64.TRYWAIT P0, [R6+URZ], R3 ;  /* 0x00000003060075a7 */ /* 0x001064000800017f */
[----:B-1----:R-:W-:Y:S05]  /*8140*/  @!P0 NANOSLEEP.SYNCS 0x989680 ;  /* 0x009896800000895d */ /* 0x002fea0003900000 */
[----:B------:R-:W1:Y:S02]  /*8150*/  @!P0 SYNCS.PHASECHK.TRANS64 P0, [R6+URZ], R3 ;  /* 0x00000003060085a7 */ /* 0x000e64000800007f */
[----:B-1----:R-:W-:Y:S05]  /*8160*/  @!P0 BRA `(.L_x_148) ;  /* 0xfffffffc00f08947 */ /* 0x002fea000383ffff */
[----:B------:R-:W-:Y:S05]  /*8170*/  BRA `(.L_x_213) ;  /* 0xffffffe000fc7947 */ /* 0x000fea000383ffff */
.L_x_149:
[----:B0-----:R0:W1:Y:S02]  /*8180*/  SYNCS.PHASECHK.TRANS64.TRYWAIT P0, [R7+URZ], R4 ;  /* 0x00000004070075a7 */ /* 0x001064000800017f */
[----:B-1----:R-:W-:Y:S05]  /*8190*/  @!P0 NANOSLEEP.SYNCS 0x989680 ;  /* 0x009896800000895d */ /* 0x002fea0003900000 */
[----:B------:R-:W1:Y:S02]  /*81a0*/  @!P0 SYNCS.PHASECHK.TRANS64 P0, [R7+URZ], R4 ;  /* 0x00000004070085a7 */ /* 0x000e64000800007f */
[----:B-1----:R-:W-:Y:S05]  /*81b0*/  @!P0 BRA `(.L_x_149) ;  /* 0xfffffffc00f08947 */ /* 0x002fea000383ffff */
[----:B------:R-:W-:Y:S05]  /*81c0*/  BRA `(.L_x_214) ;  /* 0xffffffe4000c7947 */ /* 0x000fea000383ffff */
.L_x_150:
[----:B0-----:R0:W1:Y:S02]  /*81d0*/  SYNCS.PHASECHK.TRANS64.TRYWAIT P0, [R6+URZ], R3 ;  /* 0x00000003060075a7 */ /* 0x001064000800017f */
[----:B-1----:R-:W-:Y:S05]  /*81e0*/  @!P0 NANOSLEEP.SYNCS 0x989680 ;  /* 0x009896800000895d */ /* 0x002fea0003900000 */
[----:B------:R-:W1:Y:S02]  /*81f0*/  @!P0 SYNCS.PHASECHK.TRANS64 P0, [R6+URZ], R3 ;  /* 0x00000003060085a7 */ /* 0x000e64000800007f */
[----:B-1----:R-:W-:Y:S05]  /*8200*/  @!P0 BRA `(.L_x_150) ;  /* 0xfffffffc00f08947 */ /* 0x002fea000383ffff */
[----:B------:R-:W-:Y:S05]  /*8210*/  BRA `(.L_x_215) ;  /* 0xffffffe4001c7947 */ /* 0x000fea000383ffff */
.L_x_151:
[----:B0-----:R0:W1:Y:S02]  /*8220*/  SYNCS.PHASECHK.TRANS64.TRYWAIT P0, [R7+URZ], R4 ;  /* 0x00000004070075a7 */ /* 0x001064000800017f */
[----:B-1----:R-:W-:Y:S05]  /*8230*/  @!P0 NANOSLEEP.SYNCS 0x989680 ;  /* 0x009896800000895d */ /* 0x002fea0003900000 */
[----:B------:R-:W1:Y:S02]  /*8240*/  @!P0 SYNCS.PHASECHK.TRANS64 P0, [R7+URZ], R4 ;  /* 0x00000004070085a7 */ /* 0x000e64000800007f */
[----:B-1----:R-:W-:Y:S05]  /*8250*/  @!P0 BRA `(.L_x_151) ;  /* 0xfffffffc00f08947 */ /* 0x002fea000383ffff */
[----:B------:R-:W-:Y:S05]  /*8260*/  BRA `(.L_x_216) ;  /* 0xffffffe4002c7947 */ /* 0x000fea000383ffff */
.L_x_152:
[----:B0-----:R0:W1:Y:S02]  /*8270*/  SYNCS.PHASECHK.TRANS64.TRYWAIT P0, [R6+URZ], R3 ;  /* 0x00000003060075a7 */ /* 0x001064000800017f */
[----:B-1----:R-:W-:Y:S05]  /*8280*/  @!P0 NANOSLEEP.SYNCS 0x989680 ;  /* 0x009896800000895d */ /* 0x002fea0003900000 */
[----:B------:R-:W1:Y:S02]  /*8290*/  @!P0 SYNCS.PHASECHK.TRANS64 P0, [R6+URZ], R3 ;  /* 0x00000003060085a7 */ /* 0x000e64000800007f */
[----:B-1----:R-:W-:Y:S05]  /*82a0*/  @!P0 BRA `(.L_x_152) ;  /* 0xfffffffc00f08947 */ /* 0x002fea000383ffff */
[----:B------:R-:W-:Y:S05]  /*82b0*/  BRA `(.L_x_217) ;  /* 0xffffffe4003c7947 */ /* 0x000fea000383ffff */
.L_x_153:
[----:B0-----:R0:W1:Y:S02]  /*82c0*/  SYNCS.PHASECHK.TRANS64.TRYWAIT P0, [R7+URZ], R4 ;  /* 0x00000004070075a7 */ /* 0x001064000800017f */
[----:B-1----:R-:W-:Y:S05]  /*82d0*/  @!P0 NANOSLEEP.SYNCS 0x989680 ;  /* 0x009896800000895d */ /* 0x002fea0003900000 */
[----:B------:R-:W1:Y:S02]  /*82e0*/  @!P0 SYNCS.PHASECHK.TRANS64 P0, [R7+URZ], R4 ;  /* 0x00000004070085a7 */ /* 0x000e64000800007f */
[----:B-1----:R-:W-:Y:S05]  /*82f0*/  @!P0 BRA `(.L_x_153) ;  /* 0xfffffffc00f08947 */ /* 0x002fea000383ffff */
[----:B------:R-:W-:Y:S05]  /*8300*/  BRA `(.L_x_218) ;  /* 0xffffffe4004c7947 */ /* 0x000fea000383ffff */
.L_x_154:
[----:B0-----:R0:W1:Y:S02]  /*8310*/  SYNCS.PHASECHK.TRANS64.TRYWAIT P0, [R6+URZ], R3 ;  /* 0x00000003060075a7 */ /* 0x001064000800017f */
[----:B-1----:R-:W-:Y:S05]  /*8320*/  @!P0 NANOSLEEP.SYNCS 0x989680 ;  /* 0x009896800000895d */ /* 0x002fea0003900000 */
[----:B------:R-:W1:Y:S02]  /*8330*/  @!P0 SYNCS.PHASECHK.TRANS64 P0, [R6+URZ], R3 ;  /* 0x00000003060085a7 */ /* 0x000e64000800007f */
[----:B-1----:R-:W-:Y:S05]  /*8340*/  @!P0 BRA `(.L_x_154) ;  /* 0xfffffffc00f08947 */ /* 0x002fea000383ffff */
[----:B------:R-:W-:Y:S05]  /*8350*/  BRA `(.L_x_219) ;  /* 0xffffffe4005c7947 */ /* 0x000fea000383ffff */
.L_x_155:
[----:B0-----:R0:W1:Y:S02]  /*8360*/  SYNCS.PHASECHK.TRANS64.TRYWAIT P0, [R7+URZ], R4 ;  /* 0x00000004070075a7 */ /* 0x001064000800017f */
[----:B-1----:R-:W-:Y:S05]  /*8370*/  @!P0 NANOSLEEP.SYNCS 0x989680 ;  /* 0x009896800000895d */ /* 0x002fea0003900000 */
[----:B------:R-:W1:Y:S02]  /*8380*/  @!P0 SYNCS.PHASECHK.TRANS64 P0, [R7+URZ], R4 ;  /* 0x00000004070085a7 */ /* 0x000e64000800007f */
[----:B-1----:R-:W-:Y:S05]  /*8390*/  @!P0 BRA `(.L_x_155) ;  /* 0xfffffffc00f08947 */ /* 0x002fea000383ffff */
[----:B------:R-:W-:Y:S05]  /*83a0*/  BRA `(.L_x_220) ;  /* 0xffffffe4006c7947 */ /* 0x000fea000383ffff */
.L_x_156:
[----:B0-----:R0:W1:Y:S02]  /*83b0*/  SYNCS.PHASECHK.TRANS64.TRYWAIT P0, [R6+URZ], R3 ;  /* 0x00000003060075a7 */ /* 0x001064000800017f */
[----:B-1----:R-:W-:Y:S05]  /*83c0*/  @!P0 NANOSLEEP.SYNCS 0x989680 ;  /* 0x009896800000895d */ /* 0x002fea0003900000 */
[----:B------:R-:W1:Y:S02]  /*83d0*/  @!P0 SYNCS.PHASECHK.TRANS64 P0, [R6+URZ], R3 ;  /* 0x00000003060085a7 */ /* 0x000e64000800007f */
[----:B-1----:R-:W-:Y:S05]  /*83e0*/  @!P0 BRA `(.L_x_156) ;  /* 0xfffffffc00f08947 */ /* 0x002fea000383ffff */
[----:B------:R-:W-:Y:S05]  /*83f0*/  BRA `(.L_x_221) ;  /* 0xffffffe4007c7947 */ /* 0x000fea000383ffff */
.L_x_157:
[----:B0-----:R0:W1:Y:S02]  /*8400*/  SYNCS.PHASECHK.TRANS64.TRYWAIT P0, [R7+URZ], R4 ;  /* 0x00000004070075a7 */ /* 0x001064000800017f */
[----:B-1----:R-:W-:Y:S05]  /*8410*/  @!P0 NANOSLEEP.SYNCS 0x989680 ;  /* 0x009896800000895d */ /* 0x002fea0003900000 */
[----:B------:R-:W1:Y:S02]  /*8420*/  @!P0 SYNCS.PHASECHK.TRANS64 P0, [R7+URZ], R4 ;  /* 0x00000004070085a7 */ /* 0x000e64000800007f */
[----:B-1----:R-:W-:Y:S05]  /*8430*/  @!P0 BRA `(.L_x_157) ;  /* 0xfffffffc00f08947 */ /* 0x002fea000383ffff */
[----:B------:R-:W-:Y:S05]  /*8440*/  BRA `(.L_x_222) ;  /* 0xffffffe4008c7947 */ /* 0x000fea000383ffff */
.L_x_158:
[----:B0-----:R0:W1:Y:S02]  /*8450*/  SYNCS.PHASECHK.TRANS64.TRYWAIT P0, [R6+URZ], R3 ;  /* 0x00000003060075a7 */ /* 0x001064000800017f */
[----:B-1----:R-:W-:Y:S05]  /*8460*/  @!P0 NANOSLEEP.SYNCS 0x989680 ;  /* 0x009896800000895d */ /* 0x002fea0003900000 */
[----:B------:R-:W1:Y:S02]  /*8470*/  @!P0 SYNCS.PHASECHK.TRANS64 P0, [R6+URZ], R3 ;  /* 0x00000003060085a7 */ /* 0x000e64000800007f */
[----:B-1----:R-:W-:Y:S05]  /*8480*/  @!P0 BRA `(.L_x_158) ;  /* 0xfffffffc00f08947 */ /* 0x002fea000383ffff */
[----:B------:R-:W-:Y:S05]  /*8490*/  BRA `(.L_x_223) ;  /* 0xffffffe4009c7947 */ /* 0x000fea000383ffff */
.L_x_159:
[----:B0-----:R0:W1:Y:S02]  /*84a0*/  SYNCS.PHASECHK.TRANS64.TRYWAIT P0, [R7+URZ], R4 ;  /* 0x00000004070075a7 */ /* 0x001064000800017f */
[----:B-1----:R-:W-:Y:S05]  /*84b0*/  @!P0 NANOSLEEP.SYNCS 0x989680 ;  /* 0x009896800000895d */ /* 0x002fea0003900000 */
[----:B------:R-:W1:Y:S02]  /*84c0*/  @!P0 SYNCS.PHASECHK.TRANS64 P0, [R7+URZ], R4 ;  /* 0x00000004070085a7 */ /* 0x000e64000800007f */
[----:B-1----:R-:W-:Y:S05]  /*84d0*/  @!P0 BRA `(.L_x_159) ;  /* 0xfffffffc00f08947 */ /* 0x002fea000383ffff */
[----:B------:R-:W-:Y:S05]  /*84e0*/  BRA `(.L_x_224) ;  /* 0xffffffe400ac7947 */ /* 0x000fea000383ffff */
.L_x_160:
[----:B0-----:R0:W1:Y:S02]  /*84f0*/  SYNCS.PHASECHK.TRANS64.TRYWAIT P0, [R6+URZ], R3 ;  /* 0x00000003060075a7 */ /* 0x001064000800017f */
[----:B-1----:R-:W-:Y:S05]  /*8500*/  @!P0 NANOSLEEP.SYNCS 0x989680 ;  /* 0x009896800000895d */ /* 0x002fea0003900000 */
[----:B------:R-:W1:Y:S02]  /*8510*/  @!P0 SYNCS.PHASECHK.TRANS64 P0, [R6+URZ], R3 ;  /* 0x00000003060085a7 */ /* 0x000e64000800007f */
[----:B-1----:R-:W-:Y:S05]  /*8520*/  @!P0 BRA `(.L_x_160) ;  /* 0xfffffffc00f08947 */ /* 0x002fea000383ffff */
[----:B------:R-:W-:Y:S05]  /*8530*/  BRA `(.L_x_225) ;  /* 0xffffffe400bc7947 */ /* 0x000fea000383ffff */
.L_x_161:
[----:B0-----:R0:W1:Y:S02]  /*8540*/  SYNCS.PHASECHK.TRANS64.TRYWAIT P0, [R7+URZ], R4 ;  /* 0x00000004070075a7 */ /* 0x001064000800017f */
[----:B-1----:R-:W-:Y:S05]  /*8550*/  @!P0 NANOSLEEP.SYNCS 0x989680 ;  /* 0x009896800000895d */ /* 0x002fea0003900000 */
[----:B------:R-:W1:Y:S02]  /*8560*/  @!P0 SYNCS.PHASECHK.TRANS64 P0, [R7+URZ], R4 ;  /* 0x00000004070085a7 */ /* 0x000e64000800007f */
[----:B-1----:R-:W-:Y:S05]  /*8570*/  @!P0 BRA `(.L_x_161) ;  /* 0xfffffffc00f08947 */ /* 0x002fea000383ffff */
[----:B------:R-:W-:Y:S05]  /*8580*/  BRA `(.L_x_226) ;  /* 0xffffffe400cc7947 */ /* 0x000fea000383ffff */
.L_x_162:
[----:B0-----:R0:W1:Y:S02]  /*8590*/  SYNCS.PHASECHK.TRANS64.TRYWAIT P0, [R6+URZ], R3 ;  /* 0x00000003060075a7 */ /* 0x001064000800017f */
[----:B-1----:R-:W-:Y:S05]  /*85a0*/  @!P0 NANOSLEEP.SYNCS 0x989680 ;  /* 0x009896800000895d */ /* 0x002fea0003900000 */
[----:B------:R-:W1:Y:S02]  /*85b0*/  @!P0 SYNCS.PHASECHK.TRANS64 P0, [R6+URZ], R3 ;  /* 0x00000003060085a7 */ /* 0x000e64000800007f */
[----:B-1----:R-:W-:Y:S05]  /*85c0*/  @!P0 BRA `(.L_x_162) ;  /* 0xfffffffc00f08947 */ /* 0x002fea000383ffff */
[----:B------:R-:W-:Y:S05]  /*85d0*/  BRA `(.L_x_227) ;  /* 0xffffffe400dc7947 */ /* 0x000fea000383ffff */
.L_x_163:
[----:B0-----:R0:W1:Y:S02]  /*85e0*/  SYNCS.PHASECHK.TRANS64.TRYWAIT P0, [R7+URZ], R4 ;  /* 0x00000004070075a7 */ /* 0x001064000800017f */
[----:B-1----:R-:W-:Y:S05]  /*85f0*/  @!P0 NANOSLEEP.SYNCS 0x989680 ;  /* 0x009896800000895d */ /* 0x002fea0003900000 */
[----:B------:R-:W1:Y:S02]  /*8600*/  @!P0 SYNCS.PHASECHK.TRANS64 P0, [R7+URZ], R4 ;  /* 0x00000004070085a7 */ /* 0x000e64000800007f */
[----:B-1----:R-:W-:Y:S05]  /*8610*/  @!P0 BRA `(.L_x_163) ;  /* 0xfffffffc00f08947 */ /* 0x002fea000383ffff */
[----:B------:R-:W-:Y:S05]  /*8620*/  BRA `(.L_x_228) ;  /* 0xffffffe400ec7947 */ /* 0x000fea000383ffff */
.L_x_164:
[----:B0-----:R0:W1:Y:S02]  /*8630*/  SYNCS.PHASECHK.TRANS64.TRYWAIT P0, [R6+URZ], R3 ;  /* 0x00000003060075a7 */ /* 0x001064000800017f */
[----:B-1----:R-:W-:Y:S05]  /*8640*/  @!P0 NANOSLEEP.SYNCS 0x989680 ;  /* 0x009896800000895d */ /* 0x002fea0003900000 */
[----:B------:R-:W1:Y:S02]  /*8650*/  @!P0 SYNCS.PHASECHK.TRANS64 P0, [R6+URZ], R3 ;  /* 0x00000003060085a7 */ /* 0x000e64000800007f */
[----:B-1----:R-:W-:Y:S05]  /*8660*/  @!P0 BRA `(.L_x_164) ;  /* 0xfffffffc00f08947 */ /* 0x002fea000383ffff */
[----:B------:R-:W-:Y:S05]  /*8670*/  BRA `(.L_x_229) ;  /* 0xffffffe400fc7947 */ /* 0x000fea000383ffff */
.L_x_165:
[----:B0-----:R0:W1:Y:S02]  /*8680*/  SYNCS.PHASECHK.TRANS64.TRYWAIT P0, [R7+URZ], R4 ;  /* 0x00000004070075a7 */ /* 0x001064000800017f */
[----:B-1----:R-:W-:Y:S05]  /*8690*/  @!P0 NANOSLEEP.SYNCS 0x989680 ;  /* 0x009896800000895d */ /* 0x002fea0003900000 */
[----:B------:R-:W1:Y:S02]  /*86a0*/  @!P0 SYNCS.PHASECHK.TRANS64 P0, [R7+URZ], R4 ;  /* 0x00000004070085a7 */ /* 0x000e64000800007f */
[----:B-1----:R-:W-:Y:S05]  /*86b0*/  @!P0 BRA `(.L_x_165) ;  /* 0xfffffffc00f08947 */ /* 0x002fea000383ffff */
[----:B------:R-:W-:Y:S05]  /*86c0*/  BRA `(.L_x_230) ;  /* 0xffffffe8000c7947 */ /* 0x000fea000383ffff */
.L_x_166:
[----:B0-----:R0:W1:Y:S02]  /*86d0*/  SYNCS.PHASECHK.TRANS64.TRYWAIT P0, [R6+URZ], R3 ;  /* 0x00000003060075a7 */ /* 0x001064000800017f */
[----:B-1----:R-:W-:Y:S05]  /*86e0*/  @!P0 NANOSLEEP.SYNCS 0x989680 ;  /* 0x009896800000895d */ /* 0x002fea0003900000 */
[----:B------:R-:W1:Y:S02]  /*86f0*/  @!P0 SYNCS.PHASECHK.TRANS64 P0, [R6+URZ], R3 ;  /* 0x00000003060085a7 */ /* 0x000e64000800007f */
[----:B-1----:R-:W-:Y:S05]  /*8700*/  @!P0 BRA `(.L_x_166) ;  /* 0xfffffffc00f08947 */ /* 0x002fea000383ffff */
[----:B------:R-:W-:Y:S05]  /*8710*/  BRA `(.L_x_231) ;  /* 0xffffffe8001c7947 */ /* 0x000fea000383ffff */
.L_x_167:
[----:B0-----:R0:W1:Y:S02]  /*8720*/  SYNCS.PHASECHK.TRANS64.TRYWAIT P0, [R7+URZ], R4 ;  /* 0x00000004070075a7 */ /* 0x001064000800017f */
[----:B-1----:R-:W-:Y:S05]  /*8730*/  @!P0 NANOSLEEP.SYNCS 0x989680 ;  /* 0x009896800000895d */ /* 0x002fea0003900000 */
[----:B------:R-:W1:Y:S02]  /*8740*/  @!P0 SYNCS.PHASECHK.TRANS64 P0, [R7+URZ], R4 ;  /* 0x00000004070085a7 */ /* 0x000e64000800007f */
[----:B-1----:R-:W-:Y:S05]  /*8750*/  @!P0 BRA `(.L_x_167) ;  /* 0xfffffffc00f08947 */ /* 0x002fea000383ffff */
[----:B------:R-:W-:Y:S05]  /*8760*/  BRA `(.L_x_232) ;  /* 0xffffffe8002c7947 */ /* 0x000fea000383ffff */
.L_x_168:
[----:B0-----:R0:W1:Y:S02]  /*8770*/  SYNCS.PHASECHK.TRANS64.TRYWAIT P0, [R6+URZ], R3 ;  /* 0x00000003060075a7 */ /* 0x001064000800017f */
[----:B-1----:R-:W-:Y:S05]  /*8780*/  @!P0 NANOSLEEP.SYNCS 0x989680 ;  /* 0x009896800000895d */ /* 0x002fea0003900000 */
[----:B------:R-:W1:Y:S02]  /*8790*/  @!P0 SYNCS.PHASECHK.TRANS64 P0, [R6+URZ], R3 ;  /* 0x00000003060085a7 */ /* 0x000e64000800007f */
[----:B-1----:R-:W-:Y:S05]  /*87a0*/  @!P0 BRA `(.L_x_168) ;  /* 0xfffffffc00f08947 */ /* 0x002fea000383ffff */
[----:B------:R-:W-:Y:S05]  /*87b0*/  BRA `(.L_x_233) ;  /* 0xffffffe8003c7947 */ /* 0x000fea000383ffff */
.L_x_169:
[----:B0-----:R0:W1:Y:S02]  /*87c0*/  SYNCS.PHASECHK.TRANS64.TRYWAIT P0, [R7+URZ], R4 ;  /* 0x00000004070075a7 */ /* 0x001064000800017f */
[----:B-1----:R-:W-:Y:S05]  /*87d0*/  @!P0 NANOSLEEP.SYNCS 0x989680 ;  /* 0x009896800000895d */ /* 0x002fea0003900000 */
[----:B------:R-:W1:Y:S02]  /*87e0*/  @!P0 SYNCS.PHASECHK.TRANS64 P0, [R7+URZ], R4 ;  /* 0x00000004070085a7 */ /* 0x000e64000800007f */
[----:B-1----:R-:W-:Y:S05]  /*87f0*/  @!P0 BRA `(.L_x_169) ;  /* 0xfffffffc00f08947 */ /* 0x002fea000383ffff */
[----:B------:R-:W-:Y:S05]  /*8800*/  BRA `(.L_x_234) ;  /* 0xffffffe8004c7947 */ /* 0x000fea000383ffff */
.L_x_170:
[----:B0-----:R0:W1:Y:S02]  /*8810*/  SYNCS.PHASECHK.TRANS64.TRYWAIT P0, [R6+URZ], R3 ;  /* 0x00000003060075a7 */ /* 0x001064000800017f */
[----:B-1----:R-:W-:Y:S05]  /*8820*/  @!P0 NANOSLEEP.SYNCS 0x989680 ;  /* 0x009896800000895d */ /* 0x002fea0003900000 */
[----:B------:R-:W1:Y:S02]  /*8830*/  @!P0 SYNCS.PHASECHK.TRANS64 P0, [R6+URZ], R3 ;  /* 0x00000003060085a7 */ /* 0x000e64000800007f */
[----:B-1----:R-:W-:Y:S05]  /*8840*/  @!P0 BRA `(.L_x_170) ;  /* 0xfffffffc00f08947 */ /* 0x002fea000383ffff */
[----:B------:R-:W-:Y:S05]  /*8850*/  BRA `(.L_x_235) ;  /* 0xffffffe8005c7947 */ /* 0x000fea000383ffff */
.L_x_171:
[----:B0-----:R0:W1:Y:S02]  /*8860*/  SYNCS.PHASECHK.TRANS64.TRYWAIT P0, [R7+URZ], R4 ;  /* 0x00000004070075a7 */ /* 0x001064000800017f */
[----:B-1----:R-:W-:Y:S05]  /*8870*/  @!P0 NANOSLEEP.SYNCS 0x989680 ;  /* 0x009896800000895d */ /* 0x002fea0003900000 */
[----:B------:R-:W1:Y:S02]  /*8880*/  @!P0 SYNCS.PHASECHK.TRANS64 P0, [R7+URZ], R4 ;  /* 0x00000004070085a7 */ /* 0x000e64000800007f */
[----:B-1----:R-:W-:Y:S05]  /*8890*/  @!P0 BRA `(.L_x_171) ;  /* 0xfffffffc00f08947 */ /* 0x002fea000383ffff */
[----:B------:R-:W-:Y:S05]  /*88a0*/  BRA `(.L_x_236) ;  /* 0xffffffe8006c7947 */ /* 0x000fea000383ffff */
.L_x_172:
[----:B0-----:R0:W1:Y:S02]  /*88b0*/  SYNCS.PHASECHK.TRANS64.TRYWAIT P0, [R6+URZ], R3 ;  /* 0x00000003060075a7 */ /* 0x001064000800017f */
[----:B-1----:R-:W-:Y:S05]  /*88c0*/  @!P0 NANOSLEEP.SYNCS 0x989680 ;  /* 0x009896800000895d */ /* 0x002fea0003900000 */
[----:B------:R-:W1:Y:S02]  /*88d0*/  @!P0 SYNCS.PHASECHK.TRANS64 P0, [R6+URZ], R3 ;  /* 0x00000003060085a7 */ /* 0x000e64000800007f */
[----:B-1----:R-:W-:Y:S05]  /*88e0*/  @!P0 BRA `(.L_x_172) ;  /* 0xfffffffc00f08947 */ /* 0x002fea000383ffff */
[----:B------:R-:W-:Y:S05]  /*88f0*/  BRA `(.L_x_237) ;  /* 0xffffffe8007c7947 */ /* 0x000fea000383ffff */
.L_x_173:
[----:B0-----:R0:W1:Y:S02]  /*8900*/  SYNCS.PHASECHK.TRANS64.TRYWAIT P0, [R7+URZ], R4 ;  /* 0x00000004070075a7 */ /* 0x001064000800017f */
[----:B-1----:R-:W-:Y:S05]  /*8910*/  @!P0 NANOSLEEP.SYNCS 0x989680 ;  /* 0x009896800000895d */ /* 0x002fea0003900000 */
[----:B------:R-:W1:Y:S02]  /*8920*/  @!P0 SYNCS.PHASECHK.TRANS64 P0, [R7+URZ], R4 ;  /* 0x00000004070085a7 */ /* 0x000e64000800007f */
[----:B-1----:R-:W-:Y:S05]  /*8930*/  @!P0 BRA `(.L_x_173) ;  /* 0xfffffffc00f08947 */ /* 0x002fea000383ffff */
[----:B------:R-:W-:Y:S05]  /*8940*/  BRA `(.L_x_238) ;  /* 0xffffffe8008c7947 */ /* 0x000fea000383ffff */
.L_x_174:
[----:B0-----:R0:W1:Y:S02]  /*8950*/  SYNCS.PHASECHK.TRANS64.TRYWAIT P0, [R6+URZ], R3 ;  /* 0x00000003060075a7 */ /* 0x001064000800017f */
[----:B-1----:R-:W-:Y:S05]  /*8960*/  @!P0 NANOSLEEP.SYNCS 0x989680 ;  /* 0x009896800000895d */ /* 0x002fea0003900000 */
[----:B------:R-:W1:Y:S02]  /*8970*/  @!P0 SYNCS.PHASECHK.TRANS64 P0, [R6+URZ], R3 ;  /* 0x00000003060085a7 */ /* 0x000e64000800007f */
[----:B-1----:R-:W-:Y:S05]  /*8980*/  @!P0 BRA `(.L_x_174) ;  /* 0xfffffffc00f08947 */ /* 0x002fea000383ffff */
[----:B------:R-:W-:Y:S05]  /*8990*/  BRA `(.L_x_239) ;  /* 0xffffffe8009c7947 */ /* 0x000fea000383ffff */
.L_x_175:
[----:B0-----:R0:W1:Y:S02]  /*89a0*/  SYNCS.PHASECHK.TRANS64.TRYWAIT P0, [R7+URZ], R4 ;  /* 0x00000004070075a7 */ /* 0x001064000800017f */
[----:B-1----:R-:W-:Y:S05]  /*89b0*/  @!P0 NANOSLEEP.SYNCS 0x989680 ;  /* 0x009896800000895d */ /* 0x002fea0003900000 */
[----:B------:R-:W1:Y:S02]  /*89c0*/  @!P0 SYNCS.PHASECHK.TRANS64 P0, [R7+URZ], R4 ;  /* 0x00000004070085a7 */ /* 0x000e64000800007f */
[----:B-1----:R-:W-:Y:S05]  /*89d0*/  @!P0 BRA `(.L_x_175) ;  /* 0xfffffffc00f08947 */ /* 0x002fea000383ffff */
[----:B------:R-:W-:Y:S05]  /*89e0*/  BRA `(.L_x_240) ;  /* 0xffffffe800ac7947 */ /* 0x000fea000383ffff */
.L_x_176:
[----:B0-----:R0:W1:Y:S02]  /*89f0*/  SYNCS.PHASECHK.TRANS64.TRYWAIT P0, [R6+URZ], R3 ;  /* 0x00000003060075a7 */ /* 0x001064000800017f */
[----:B-1----:R-:W-:Y:S05]  /*8a00*/  @!P0 NANOSLEEP.SYNCS 0x989680 ;  /* 0x009896800000895d */ /* 0x002fea0003900000 */
[----:B------:R-:W1:Y:S02]  /*8a10*/  @!P0 SYNCS.PHASECHK.TRANS64 P0, [R6+URZ], R3 ;  /* 0x00000003060085a7 */ /* 0x000e64000800007f */
[----:B-1----:R-:W-:Y:S05]  /*8a20*/  @!P0 BRA `(.L_x_176) ;  /* 0xfffffffc00f08947 */ /* 0x002fea000383ffff */
[----:B------:R-:W-:Y:S05]  /*8a30*/  BRA `(.L_x_241) ;  /* 0xffffffe800bc7947 */ /* 0x000fea000383ffff */
.L_x_177:
[----:B0-----:R0:W1:Y:S02]  /*8a40*/  SYNCS.PHASECHK.TRANS64.TRYWAIT P0, [R7+URZ], R4 ;  /* 0x00000004070075a7 */ /* 0x001064000800017f */
[----:B-1----:R-:W-:Y:S05]  /*8a50*/  @!P0 NANOSLEEP.SYNCS 0x989680 ;  /* 0x009896800000895d */ /* 0x002fea0003900000 */
[----:B------:R-:W1:Y:S02]  /*8a60*/  @!P0 SYNCS.PHASECHK.TRANS64 P0, [R7+URZ], R4 ;  /* 0x00000004070085a7 */ /* 0x000e64000800007f */
[----:B-1----:R-:W-:Y:S05]  /*8a70*/  @!P0 BRA `(.L_x_177) ;  /* 0xfffffffc00f08947 */ /* 0x002fea000383ffff */
[----:B------:R-:W-:Y:S05]  /*8a80*/  BRA `(.L_x_242) ;  /* 0xffffffe800cc7947 */ /* 0x000fea000383ffff */
.L_x_178:
[----:B0-----:R0:W1:Y:S02]  /*8a90*/  SYNCS.PHASECHK.TRANS64.TRYWAIT P0, [R6+URZ], R3 ;  /* 0x00000003060075a7 */ /* 0x001064000800017f */
[----:B-1----:R-:W-:Y:S05]  /*8aa0*/  @!P0 NANOSLEEP.SYNCS 0x989680 ;  /* 0x009896800000895d */ /* 0x002fea0003900000 */
[----:B------:R-:W1:Y:S02]  /*8ab0*/  @!P0 SYNCS.PHASECHK.TRANS64 P0, [R6+URZ], R3 ;  /* 0x00000003060085a7 */ /* 0x000e64000800007f */
[----:B-1----:R-:W-:Y:S05]  /*8ac0*/  @!P0 BRA `(.L_x_178) ;  /* 0xfffffffc00f08947 */ /* 0x002fea000383ffff */
[----:B------:R-:W-:Y:S05]  /*8ad0*/  BRA `(.L_x_243) ;  /* 0xffffffe800dc7947 */ /* 0x000fea000383ffff */
.L_x_179:
[----:B-1----:R1:W3:Y:S02]  /*8ae0*/  SYNCS.PHASECHK.TRANS64.TRYWAIT P0, [R7+URZ], R4 ;  /* 0x00000004070075a7 */ /* 0x0022e4000800017f */
[----:B---3--:R-:W-:Y:S05]  /*8af0*/  @!P0 NANOSLEEP.SYNCS 0x989680 ;  /* 0x009896800000895d */ /* 0x008fea0003900000 */
[----:B------:R-:W3:Y:S02]  /*8b00*/  @!P0 SYNCS.PHASECHK.TRANS64 P0, [R7+URZ], R4 ;  /* 0x00000004070085a7 */ /* 0x000ee4000800007f */
[----:B---3--:R-:W-:Y:S05]  /*8b10*/  @!P0 BRA `(.L_x_179) ;  /* 0xfffffffc00f08947 */ /* 0x008fea000383ffff */
[----:B------:R-:W-:Y:S05]  /*8b20*/  BRA `(.L_x_244) ;  /* 0xffffffe800e47947 */ /* 0x000fea000383ffff */
.L_x_245:
[----:B------:R-:W-:-:S00]  /*8b30*/  BRA `(.L_x_245) ;  /* 0xfffffffc00fc7947 */ /* 0x000fc0000383ffff */
[----:B------:R-:W-:-:S00]  /*8b40*/  NOP ;  /* 0x0000000000007918 */ /* 0x000fc00000000000 */
        /* <DEDUP_REMOVED lines=11> */
.L_x_246:


//--------------------- .nv.global.init           --------------------------
	.section	.nv.global.init,"aw",@progbits
.nv.global.init:
	.type		$str$22,@object
	.size		$str$22,($str$23 - $str$22)
$str$22:
        /*0000*/ 	.byte	0x6b, 0x5f, 0x74, 0x69, 0x6c, 0x65, 0x5f, 0x63, 0x6f, 0x75, 0x6e, 0x74, 0x20, 0x3e, 0x3d, 0x20
        /*0010*/ 	.byte	0x31, 0x00
	.type		$str$23,@object
	.size		$str$23,(__unnamed_1 - $str$23)
$str$23:
        /*0012*/ 	.byte	0x2f, 0x74, 0x6d, 0x70, 0x2f, 0x63, 0x75, 0x74, 0x6c, 0x61, 0x73, 0x73, 0x5f, 0x73, 0x77, 0x65
        /*0022*/ 	.byte	0x65, 0x70, 0x5f, 0x73, 0x72, 0x63, 0x2f, 0x69, 0x6e, 0x63, 0x6c, 0x75, 0x64, 0x65, 0x2f, 0x63
        /*0032*/ 	.byte	0x75, 0x74, 0x6c, 0x61, 0x73, 0x73, 0x2f, 0x67, 0x65, 0x6d, 0x6d, 0x2f, 0x63, 0x6f, 0x6c, 0x6c
        /*0042*/ 	.byte	0x65, 0x63, 0x74, 0x69, 0x76, 0x65, 0x2f, 0x73, 0x6d, 0x39, 0x30, 0x5f, 0x6d, 0x6d, 0x61, 0x5f
        /*0052*/ 	.byte	0x74, 0x6d, 0x61, 0x5f, 0x67, 0x6d, 0x6d, 0x61, 0x5f, 0x73, 0x73, 0x5f, 0x77, 0x61, 0x72, 0x70
        /*0062*/ 	.byte	0x73, 0x70, 0x65, 0x63, 0x69, 0x61, 0x6c, 0x69, 0x7a, 0x65, 0x64, 0x2e, 0x68, 0x70, 0x70, 0x00
	.type		__unnamed_1,@object
	.size		__unnamed_1,(.L_0 - __unnamed_1)
__unnamed_1:
        /*0072*/ 	.byte	0x76, 0x6f, 0x69, 0x64, 0x20, 0x63, 0x75, 0x74, 0x6c, 0x61, 0x73, 0x73, 0x3a, 0x3a, 0x67, 0x65
        /* <DEDUP_REMOVED lines=172> */
        /*0b42*/ 	.byte	0x79, 0x5d, 0x00
.L_0:


//--------------------- .nv.shared._ZN7cutlass13device_kernelINS_4gemm6kernel13GemmUniversalIN4cute5tupleIJiiiiEEENS1_10collective13CollectiveMmaINS1_34MainloopSm90TmaGmmaWarpSpecializedILi56ENS5_IJNS4_1CILi1EEENSA_ILi2EEESB_EEENS1_32KernelTmaWarpSpecializedPingpongEEENS5_IJNSA_ILi64EEESG_NSA_ILi32EEEEEEaNS5_IJlSB_lEEEaSJ_NS4_8TiledMMAINS4_8MMA_AtomIJNS4_4SM904GMMA26MMA_64x64x32_S32S8S8_SS_TNEEEENS4_6LayoutINS5_IJSB_SB_SB_EEENS5_IJNSA_ILi0EEESS_SS_EEEEENS5_IJNS4_10UnderscoreESV_SV_EEEEENS4_23SM90_TMA_LOAD_MULTICASTENS4_14ComposedLayoutINS4_7SwizzleILi1ELi4ELi3EEENS4_18smem_ptr_flag_bitsILi8EEENSQ_INS5_IJNSA_ILi8EEESH_EEENS5_IJSH_SB_EEEEEEEvNS4_8identityENS4_13SM90_TMA_LOADES18_vS19_EENS_8epilogue10collective6detail29Sm90TmaWarpSpecializedAdapterINS1D_15DefaultEpilogueIaSJ_SJ_NS1C_6thread17LinearCombinationIaLi1EiiLNS1H_9ScaleType4KindE0ELNS_15FloatRoundStyleE2EaEENS1_15EpilogueDefaultEEEEEvvEEEEvNT_6ParamsE --------------------------
	.section	.nv.shared._ZN7cutlass13device_kernelINS_4gemm6kernel13GemmUniversalIN4cute5tupleIJiiiiEEENS1_10collective13CollectiveMmaINS1_34MainloopSm90TmaGmmaWarpSpecializedILi56ENS5_IJNS4_1CILi1EEENSA_ILi2EEESB_EEENS1_32KernelTmaWarpSpecializedPingpongEEENS5_IJNSA_ILi64EEESG_NSA_ILi32EEEEEEaNS5_IJlSB_lEEEaSJ_NS4_8TiledMMAINS4_8MMA_AtomIJNS4_4SM904GMMA26MMA_64x64x32_S32S8S8_SS_TNEEEENS4_6LayoutINS5_IJSB_SB_SB_EEENS5_IJNSA_ILi0EEESS_SS_EEEEENS5_IJNS4_10UnderscoreESV_SV_EEEEENS4_23SM90_TMA_LOAD_MULTICASTENS4_14ComposedLayoutINS4_7SwizzleILi1ELi4ELi3EEENS4_18smem_ptr_flag_bitsILi8EEENSQ_INS5_IJNSA_ILi8EEESH_EEENS5_IJSH_SB_EEEEEEEvNS4_8identityENS4_13SM90_TMA_LOADES18_vS19_EENS_8epilogue10collective6detail29Sm90TmaWarpSpecializedAdapterINS1D_15DefaultEpilogueIaSJ_SJ_NS1C_6thread17LinearCombinationIaLi1EiiLNS1H_9ScaleType4KindE0ELNS_15FloatRoundStyleE2EaEENS1_15EpilogueDefaultEEEEEvvEEEEvNT_6ParamsE,"aw",@nobits
	.sectionflags	@""
	.align	16
	.zero		1024


//--------------------- .nv.shared.reserved.0     --------------------------
	.section	.nv.shared.reserved.0,"aw",@nobits
	.weak		__nv_reservedSMEM_offset_0_alias
	.size		__nv_reservedSMEM_offset_0_alias, 0, 0
	.other		__nv_reservedSMEM_offset_0_alias,@"STO_CUDA_RESERVED_SHARED STV_DEFAULT"
__nv_reservedSMEM_offset_0_alias:
	.zero		0


//--------------------- .nv.global                --------------------------
	.section	.nv.global,"aw",@nobits
.nv.global:
	.type		_ZN39_INTERNAL_6e03fd14_4_k_cu_7b68b872_41204cute1_E,@object
	.size		_ZN39_INTERNAL_6e03fd14_4_k_cu_7b68b872_41204cute1_E,(_ZN39_INTERNAL_6e03fd14_4_k_cu_7b68b872_41204cuda3std3__45__cpo6cbeginE - _ZN39_INTERNAL_6e03fd14_4_k_cu_7b68b872_41204cute1_E)
_ZN39_INTERNAL_6e03fd14_4_k_cu_7b68b872_41204cute1_E:
	.zero		1
	.type		_ZN39_INTERNAL_6e03fd14_4_k_cu_7b68b872_41204cuda3std3__45__cpo6cbeginE,@object
	.size		_ZN39_INTERNAL_6e03fd14_4_k_cu_7b68b872_41204cuda3std3__45__cpo6cbeginE,(_ZN39_INTERNAL_6e03fd14_4_k_cu_7b68b872_41204cuda3std3__48in_placeE - _ZN39_INTERNAL_6e03fd14_4_k_cu_7b68b872_41204cuda3std3__45__cpo6cbeginE)
_ZN39_INTERNAL_6e03fd14_4_k_cu_7b68b872_41204cuda3std3__45__cpo6cbeginE:
	.zero		1
	.type		_ZN39_INTERNAL_6e03fd14_4_k_cu_7b68b872_41204cuda3std3__48in_placeE,@object
	.size		_ZN39_INTERNAL_6e03fd14_4_k_cu_7b68b872_41204cuda3std3__48in_placeE,(_ZN39_INTERNAL_6e03fd14_4_k_cu_7b68b872_41204cuda3std6ranges3__45__cpo9iter_moveE - _ZN39_INTERNAL_6e03fd14_4_k_cu_7b68b872_41204cuda3std3__48in_placeE)
_ZN39_INTERNAL_6e03fd14_4_k_cu_7b68b872_41204cuda3std3__48in_placeE:
	.zero		1
	.type		_ZN39_INTERNAL_6e03fd14_4_k_cu_7b68b872_41204cuda3std6ranges3__45__cpo9iter_moveE,@object
	.size		_ZN39_INTERNAL_6e03fd14_4_k_cu_7b68b872_41204cuda3std6ranges3__45__cpo9iter_moveE,(_ZN39_INTERNAL_6e03fd14_4_k_cu_7b68b872_41204cuda3std3__45__cpo5beginE - _ZN39_INTERNAL_6e03fd14_4_k_cu_7b68b872_41204cuda3std6ranges3__45__cpo9iter_moveE)
_ZN39_INTERNAL_6e03fd14_4_k_cu_7b68b872_41204cuda3std6ranges3__45__cpo9iter_moveE:
	.zero		1
	.type		_ZN39_INTERNAL_6e03fd14_4_k_cu_7b68b872_41204cuda3std3__45__cpo5beginE,@object
	.size		_ZN39_INTERNAL_6e03fd14_4_k_cu_7b68b872_41204cuda3std3__45__cpo5beginE,(_ZN39_INTERNAL_6e03fd14_4_k_cu_7b68b872_41204cuda3std3__441_GLOBAL__N__6e03fd14_4_k_cu_7b68b872_41206ignoreE - _ZN39_INTERNAL_6e03fd14_4_k_cu_7b68b872_41204cuda3std3__45__cpo5beginE)
_ZN39_INTERNAL_6e03fd14_4_k_cu_7b68b872_41204cuda3std3__45__cpo5beginE:
	.zero		1
	.type		_ZN39_INTERNAL_6e03fd14_4_k_cu_7b68b872_41204cuda3std3__441_GLOBAL__N__6e03fd14_4_k_cu_7b68b872_41206ignoreE,@object
	.size		_ZN39_INTERNAL_6e03fd14_4_k_cu_7b68b872_41204cuda3std3__441_GLOBAL__N__6e03fd14_4_k_cu_7b68b872_41206ignoreE,(_ZN39_INTERNAL_6e03fd14_4_k_cu_7b68b872_41204cute7productE - _ZN39_INTERNAL_6e03fd14_4_k_cu_7b68b872_41204cuda3std3__441_GLOBAL__N__6e03fd14_4_k_cu_7b68b872_41206ignoreE)
_ZN39_INTERNAL_6e03fd14_4_k_cu_7b68b872_41204cuda3std3__441_GLOBAL__N__6e03fd14_4_k_cu_7b68b872_41206ignoreE:
	.zero		1
	.type		_ZN39_INTERNAL_6e03fd14_4_k_cu_7b68b872_41204cute7productE,@object
	.size		_ZN39_INTERNAL_6e03fd14_4_k_cu_7b68b872_41204cute7productE,(_ZN39_INTERNAL_6e03fd14_4_k_cu_7b68b872_41204cuda3std3__45__cpo3endE - _ZN39_INTERNAL_6e03fd14_4_k_cu_7b68b872_41204cute7productE)
_ZN39_INTERNAL_6e03fd14_4_k_cu_7b68b872_41204cute7productE:
	.zero		1
	.type		_ZN39_INTERNAL_6e03fd14_4_k_cu_7b68b872_41204cuda3std3__45__cpo3endE,@object
	.size		_ZN39_INTERNAL_6e03fd14_4_k_cu_7b68b872_41204cuda3std3__45__cpo3endE,(_ZN39_INTERNAL_6e03fd14_4_k_cu_7b68b872_41204cuda3std3__419piecewise_constructE - _ZN39_INTERNAL_6e03fd14_4_k_cu_7b68b872_41204cuda3std3__45__cpo3endE)
_ZN39_INTERNAL_6e03fd14_4_k_cu_7b68b872_41204cuda3std3__45__cpo3endE:
	.zero		1
	.type		_ZN39_INTERNAL_6e03fd14_4_k_cu_7b68b872_41204cuda3std3__419piecewise_constructE,@object
	.size		_ZN39_INTERNAL_6e03fd14_4_k_cu_7b68b872_41204cuda3std3__419piecewise_constructE,(_ZN39_INTERNAL_6e03fd14_4_k_cu_7b68b872_41204cuda3std3__45__cpo4cendE - _ZN39_INTERNAL_6e03fd14_4_k_cu_7b68b872_41204cuda3std3__419piecewise_constructE)
_ZN39_INTERNAL_6e03fd14_4_k_cu_7b68b872_41204cuda3std3__419piecewise_constructE:
	.zero		1
	.type		_ZN39_INTERNAL_6e03fd14_4_k_cu_7b68b872_41204cuda3std3__45__cpo4cendE,@object
	.size		_ZN39_INTERNAL_6e03fd14_4_k_cu_7b68b872_41204cuda3std3__45__cpo4cendE,(_ZN39_INTERNAL_6e03fd14_4_k_cu_7b68b872_41204cuda3std6ranges3__45__cpo4swapE - _ZN39_INTERNAL_6e03fd14_4_k_cu_7b68b872_41204cuda3std3__45__cpo4cendE)
_ZN39_INTERNAL_6e03fd14_4_k_cu_7b68b872_41204cuda3std3__45__cpo4cendE:
	.zero		1
	.type		_ZN39_INTERNAL_6e03fd14_4_k_cu_7b68b872_41204cuda3std6ranges3__45__cpo4swapE,@object
	.size		_ZN39_INTERNAL_6e03fd14_4_k_cu_7b68b872_41204cuda3std6ranges3__45__cpo4swapE,(.L_8 - _ZN39_INTERNAL_6e03fd14_4_k_cu_7b68b872_41204cuda3std6ranges3__45__cpo4swapE)
_ZN39_INTERNAL_6e03fd14_4_k_cu_7b68b872_41204cuda3std6ranges3__45__cpo4swapE:
	.zero		1
.L_8:


//--------------------- .nv.constant0._ZN7cutlass13device_kernelINS_4gemm6kernel13GemmUniversalIN4cute5tupleIJiiiiEEENS1_10collective13CollectiveMmaINS1_34MainloopSm90TmaGmmaWarpSpecializedILi56ENS5_IJNS4_1CILi1EEENSA_ILi2EEESB_EEENS1_32KernelTmaWarpSpecializedPingpongEEENS5_IJNSA_ILi64EEESG_NSA_ILi32EEEEEEaNS5_IJlSB_lEEEaSJ_NS4_8TiledMMAINS4_8MMA_AtomIJNS4_4SM904GMMA26MMA_64x64x32_S32S8S8_SS_TNEEEENS4_6LayoutINS5_IJSB_SB_SB_EEENS5_IJNSA_ILi0EEESS_SS_EEEEENS5_IJNS4_10UnderscoreESV_SV_EEEEENS4_23SM90_TMA_LOAD_MULTICASTENS4_14ComposedLayoutINS4_7SwizzleILi1ELi4ELi3EEENS4_18smem_ptr_flag_bitsILi8EEENSQ_INS5_IJNSA_ILi8EEESH_EEENS5_IJSH_SB_EEEEEEEvNS4_8identityENS4_13SM90_TMA_LOADES18_vS19_EENS_8epilogue10collective6detail29Sm90TmaWarpSpecializedAdapterINS1D_15DefaultEpilogueIaSJ_SJ_NS1C_6thread17LinearCombinationIaLi1EiiLNS1H_9ScaleType4KindE0ELNS_15FloatRoundStyleE2EaEENS1_15EpilogueDefaultEEEEEvvEEEEvNT_6ParamsE --------------------------
	.section	.nv.constant0._ZN7cutlass13device_kernelINS_4gemm6kernel13GemmUniversalIN4cute5tupleIJiiiiEEENS1_10collective13CollectiveMmaINS1_34MainloopSm90TmaGmmaWarpSpecializedILi56ENS5_IJNS4_1CILi1EEENSA_ILi2EEESB_EEENS1_32KernelTmaWarpSpecializedPingpongEEENS5_IJNSA_ILi64EEESG_NSA_ILi32EEEEEEaNS5_IJlSB_lEEEaSJ_NS4_8TiledMMAINS4_8MMA_AtomIJNS4_4SM904GMMA26MMA_64x64x32_S32S8S8_SS_TNEEEENS4_6LayoutINS5_IJSB_SB_SB_EEENS5_IJNSA_ILi0EEESS_SS_EEEEENS5_IJNS4_10UnderscoreESV_SV_EEEEENS4_23SM90_TMA_LOAD_MULTICASTENS4_14ComposedLayoutINS4_7SwizzleILi1ELi4ELi3EEENS4_18smem_ptr_flag_bitsILi8EEENSQ_INS5_IJNSA_ILi8EEESH_EEENS5_IJSH_SB_EEEEEEEvNS4_8identityENS4_13SM90_TMA_LOADES18_vS19_EENS_8epilogue10collective6detail29Sm90TmaWarpSpecializedAdapterINS1D_15DefaultEpilogueIaSJ_SJ_NS1C_6thread17LinearCombinationIaLi1EiiLNS1H_9ScaleType4KindE0ELNS_15FloatRoundStyleE2EaEENS1_15EpilogueDefaultEEEEEvvEEEEvNT_6ParamsE,"a",@progbits
	.sectionflags	@""
	.align	4
.nv.constant0._ZN7cutlass13device_kernelINS_4gemm6kernel13GemmUniversalIN4cute5tupleIJiiiiEEENS1_10collective13CollectiveMmaINS1_34MainloopSm90TmaGmmaWarpSpecializedILi56ENS5_IJNS4_1CILi1EEENSA_ILi2EEESB_EEENS1_32KernelTmaWarpSpecializedPingpongEEENS5_IJNSA_ILi64EEESG_NSA_ILi32EEEEEEaNS5_IJlSB_lEEEaSJ_NS4_8TiledMMAINS4_8MMA_AtomIJNS4_4SM904GMMA26MMA_64x64x32_S32S8S8_SS_TNEEEENS4_6LayoutINS5_IJSB_SB_SB_EEENS5_IJNSA_ILi0EEESS_SS_EEEEENS5_IJNS4_10UnderscoreESV_SV_EEEEENS4_23SM90_TMA_LOAD_MULTICASTENS4_14ComposedLayoutINS4_7SwizzleILi1ELi4ELi3EEENS4_18smem_ptr_flag_bitsILi8EEENSQ_INS5_IJNSA_ILi8EEESH_EEENS5_IJSH_SB_EEEEEEEvNS4_8identityENS4_13SM90_TMA_LOADES18_vS19_EENS_8epilogue10collective6detail29Sm90TmaWarpSpecializedAdapterINS1D_15DefaultEpilogueIaSJ_SJ_NS1C_6thread17LinearCombinationIaLi1EiiLNS1H_9ScaleType4KindE0ELNS_15FloatRoundStyleE2EaEENS1_15EpilogueDefaultEEEEEvvEEEEvNT_6ParamsE:
	.zero		1664


//--------------------- SYMBOLS --------------------------

	.type		.nv.reservedSmem.offset0,@object
	.size		.nv.reservedSmem.offset0,0x4
	.type		__assertfail,@function
